	.headerflags	@"EF_CUDA_TEXMODE_UNIFIED EF_CUDA_64BIT_ADDRESS EF_CUDA_ACCELERATORS EF_CUDA_SM90 EF_CUDA_VIRTUAL_SM(EF_CUDA_SM90)"
	.elftype	@"ET_EXEC"


//--------------------- .nv.info                  --------------------------
	.section	.nv.info,"",@"SHT_CUDA_INFO"
	.align	4


	//----- nvinfo : EIATTR_REGCOUNT
	.align		4
        /*0000*/ 	.byte	0x04, 0x2f
        /*0002*/ 	.short	(.L_2 - .L_1)
	.align		4
.L_1:
        /*0004*/ 	.word	index@(triton_)
        /*0008*/ 	.word	0x00000050


	//----- nvinfo : EIATTR_MIN_STACK_SIZE
	.align		4
.L_2:
        /*000c*/ 	.byte	0x04, 0x12
        /*000e*/ 	.short	(.L_4 - .L_3)
	.align		4
.L_3:
        /*0010*/ 	.word	index@(triton_)
        /*0014*/ 	.word	0x00000000


	//----- nvinfo : EIATTR_FRAME_SIZE
	.align		4
.L_4:
        /*0018*/ 	.byte	0x04, 0x11
        /*001a*/ 	.short	(.L_6 - .L_5)
	.align		4
.L_5:
        /*001c*/ 	.word	index@(triton_)
        /*0020*/ 	.word	0x00000000


	//----- nvinfo : EIATTR_MIN_STACK_SIZE
	.align		4
.L_6:
        /*0024*/ 	.byte	0x04, 0x12
        /*0026*/ 	.short	(.L_8 - .L_7)
	.align		4
.L_7:
        /*0028*/ 	.word	index@(triton_)
        /*002c*/ 	.word	0x00000000
.L_8:


//--------------------- .nv.info.triton_          --------------------------
	.section	.nv.info.triton_,"",@"SHT_CUDA_INFO"
	.sectionflags	@""
	.align	4


	//----- nvinfo : EIATTR_CUDA_API_VERSION
	.align		4
        /*0000*/ 	.byte	0x04, 0x37
        /*0002*/ 	.short	(.L_10 - .L_9)
.L_9:
        /*0004*/ 	.word	0x0000007c


	//----- nvinfo : EIATTR_KPARAM_INFO
	.align		4
.L_10:
        /*0008*/ 	.byte	0x04, 0x17
        /*000a*/ 	.short	(.L_12 - .L_11)
.L_11:
        /*000c*/ 	.word	0x00000000
        /*0010*/ 	.short	0x0011
        /*0012*/ 	.short	0x007c
        /*0014*/ 	.byte	0x00, 0xf0, 0x11, 0x00


	//----- nvinfo : EIATTR_KPARAM_INFO
	.align		4
.L_12:
        /*0018*/ 	.byte	0x04, 0x17
        /*001a*/ 	.short	(.L_14 - .L_13)
.L_13:
        /*001c*/ 	.word	0x00000000
        /*0020*/ 	.short	0x0010
        /*0022*/ 	.short	0x0078
        /*0024*/ 	.byte	0x00, 0xf0, 0x11, 0x00


	//----- nvinfo : EIATTR_KPARAM_INFO
	.align		4
.L_14:
        /*0028*/ 	.byte	0x04, 0x17
        /*002a*/ 	.short	(.L_16 - .L_15)
.L_15:
        /*002c*/ 	.word	0x00000000
        /*0030*/ 	.short	0x000f
        /*0032*/ 	.short	0x0074
        /*0034*/ 	.byte	0x00, 0xf0, 0x11, 0x00


	//----- nvinfo : EIATTR_KPARAM_INFO
	.align		4
.L_16:
        /*0038*/ 	.byte	0x04, 0x17
        /*003a*/ 	.short	(.L_18 - .L_17)
.L_17:
        /*003c*/ 	.word	0x00000000
        /*0040*/ 	.short	0x000e
        /*0042*/ 	.short	0x0070
        /*0044*/ 	.byte	0x00, 0xf0, 0x11, 0x00


	//----- nvinfo : EIATTR_KPARAM_INFO
	.align		4
.L_18:
        /*0048*/ 	.byte	0x04, 0x17
        /*004a*/ 	.short	(.L_20 - .L_19)
.L_19:
        /*004c*/ 	.word	0x00000000
        /*0050*/ 	.short	0x000d
        /*0052*/ 	.short	0x0068
        /*0054*/ 	.byte	0x00, 0xf0, 0x21, 0x00


	//----- nvinfo : EIATTR_KPARAM_INFO
	.align		4
.L_20:
        /*0058*/ 	.byte	0x04, 0x17
        /*005a*/ 	.short	(.L_22 - .L_21)
.L_21:
        /*005c*/ 	.word	0x00000000
        /*0060*/ 	.short	0x000c
        /*0062*/ 	.short	0x0060
        /*0064*/ 	.byte	0x00, 0xf0, 0x21, 0x00


	//----- nvinfo : EIATTR_KPARAM_INFO
	.align		4
.L_22:
        /*0068*/ 	.byte	0x04, 0x17
        /*006a*/ 	.short	(.L_24 - .L_23)
.L_23:
        /*006c*/ 	.word	0x00000000
        /*0070*/ 	.short	0x000b
        /*0072*/ 	.short	0x0058
        /*0074*/ 	.byte	0x00, 0xf0, 0x21, 0x00


	//----- nvinfo : EIATTR_KPARAM_INFO
	.align		4
.L_24:
        /*0078*/ 	.byte	0x04, 0x17
        /*007a*/ 	.short	(.L_26 - .L_25)
.L_25:
        /*007c*/ 	.word	0x00000000
        /*0080*/ 	.short	0x000a
        /*0082*/ 	.short	0x0050
        /*0084*/ 	.byte	0x00, 0xf0, 0x21, 0x00


	//----- nvinfo : EIATTR_KPARAM_INFO
	.align		4
.L_26:
        /*0088*/ 	.byte	0x04, 0x17
        /*008a*/ 	.short	(.L_28 - .L_27)
.L_27:
        /*008c*/ 	.word	0x00000000
        /*0090*/ 	.short	0x0009
        /*0092*/ 	.short	0x0048
        /*0094*/ 	.byte	0x00, 0xf0, 0x21, 0x00


	//----- nvinfo : EIATTR_KPARAM_INFO
	.align		4
.L_28:
        /*0098*/ 	.byte	0x04, 0x17
        /*009a*/ 	.short	(.L_30 - .L_29)
.L_29:
        /*009c*/ 	.word	0x00000000
        /*00a0*/ 	.short	0x0008
        /*00a2*/ 	.short	0x0040
        /*00a4*/ 	.byte	0x00, 0xf0, 0x21, 0x00


	//----- nvinfo : EIATTR_KPARAM_INFO
	.align		4
.L_30:
        /*00a8*/ 	.byte	0x04, 0x17
        /*00aa*/ 	.short	(.L_32 - .L_31)
.L_31:
        /*00ac*/ 	.word	0x00000000
        /*00b0*/ 	.short	0x0007
        /*00b2*/ 	.short	0x0038
        /*00b4*/ 	.byte	0x00, 0xf0, 0x21, 0x00


	//----- nvinfo : EIATTR_KPARAM_INFO
	.align		4
.L_32:
        /*00b8*/ 	.byte	0x04, 0x17
        /*00ba*/ 	.short	(.L_34 - .L_33)
.L_33:
        /*00bc*/ 	.word	0x00000000
        /*00c0*/ 	.short	0x0006
        /*00c2*/ 	.short	0x0030
        /*00c4*/ 	.byte	0x00, 0xf0, 0x21, 0x00


	//----- nvinfo : EIATTR_KPARAM_INFO
	.align		4
.L_34:
        /*00c8*/ 	.byte	0x04, 0x17
        /*00ca*/ 	.short	(.L_36 - .L_35)
.L_35:
        /*00cc*/ 	.word	0x00000000
        /*00d0*/ 	.short	0x0005
        /*00d2*/ 	.short	0x0028
        /*00d4*/ 	.byte	0x00, 0xf0, 0x21, 0x00


	//----- nvinfo : EIATTR_KPARAM_INFO
	.align		4
.L_36:
        /*00d8*/ 	.byte	0x04, 0x17
        /*00da*/ 	.short	(.L_38 - .L_37)
.L_37:
        /*00dc*/ 	.word	0x00000000
        /*00e0*/ 	.short	0x0004
        /*00e2*/ 	.short	0x0020
        /*00e4*/ 	.byte	0x00, 0xf0, 0x21, 0x00


	//----- nvinfo : EIATTR_KPARAM_INFO
	.align		4
.L_38:
        /*00e8*/ 	.byte	0x04, 0x17
        /*00ea*/ 	.short	(.L_40 - .L_39)
.L_39:
        /*00ec*/ 	.word	0x00000000
        /*00f0*/ 	.short	0x0003
        /*00f2*/ 	.short	0x0018
        /*00f4*/ 	.byte	0x00, 0xf0, 0x21, 0x00


	//----- nvinfo : EIATTR_KPARAM_INFO
	.align		4
.L_40:
        /*00f8*/ 	.byte	0x04, 0x17
        /*00fa*/ 	.short	(.L_42 - .L_41)
.L_41:
        /*00fc*/ 	.word	0x00000000
        /*0100*/ 	.short	0x0002
        /*0102*/ 	.short	0x0010
        /*0104*/ 	.byte	0x00, 0xf0, 0x21, 0x00


	//----- nvinfo : EIATTR_KPARAM_INFO
	.align		4
.L_42:
        /*0108*/ 	.byte	0x04, 0x17
        /*010a*/ 	.short	(.L_44 - .L_43)
.L_43:
        /*010c*/ 	.word	0x00000000
        /*0110*/ 	.short	0x0001
        /*0112*/ 	.short	0x0008
        /*0114*/ 	.byte	0x00, 0xf0, 0x21, 0x00


	//----- nvinfo : EIATTR_KPARAM_INFO
	.align		4
.L_44:
        /*0118*/ 	.byte	0x04, 0x17
        /*011a*/ 	.short	(.L_46 - .L_45)
.L_45:
        /*011c*/ 	.word	0x00000000
        /*0120*/ 	.short	0x0000
        /*0122*/ 	.short	0x0000
        /*0124*/ 	.byte	0x00, 0xf0, 0x21, 0x00


	//----- nvinfo : EIATTR_SPARSE_MMA_MASK
	.align		4
.L_46:
        /*0128*/ 	.byte	0x03, 0x50
        /*012a*/ 	.short	0x0000


	//----- nvinfo : EIATTR_MAXREG_COUNT
	.align		4
        /*012c*/ 	.byte	0x03, 0x1b
        /*012e*/ 	.short	0x0080


	//----- nvinfo : EIATTR_COOP_GROUP_MASK_REGIDS
	.align		4
        /*0130*/ 	.byte	0x04, 0x29
        /*0132*/ 	.short	(.L_48 - .L_47)


	//   ....[0]....
.L_47:
        /*0134*/ 	.word	0xffffffff


	//   ....[1]....
        /*0138*/ 	.word	0xffffffff


	//   ....[2]....
        /*013c*/ 	.word	0xffffffff


	//   ....[3]....
        /*0140*/ 	.word	0xffffffff


	//   ....[4]....
        /*0144*/ 	.word	0xffffffff


	//   ....[5]....
        /*0148*/ 	.word	0xffffffff


	//   ....[6]....
        /*014c*/ 	.word	0xffffffff


	//   ....[7]....
        /*0150*/ 	.word	0xffffffff


	//   ....[8]....
        /*0154*/ 	.word	0xffffffff


	//   ....[9]....
        /*0158*/ 	.word	0xffffffff


	//   ....[10]....
        /*015c*/ 	.word	0xffffffff


	//   ....[11]....
        /*0160*/ 	.word	0xffffffff


	//   ....[12]....
        /*0164*/ 	.word	0xffffffff


	//   ....[13]....
        /*0168*/ 	.word	0xffffffff


	//   ....[14]....
        /*016c*/ 	.word	0xffffffff


	//   ....[15]....
        /*0170*/ 	.word	0xffffffff


	//   ....[16]....
        /*0174*/ 	.word	0xffffffff


	//   ....[17]....
        /*0178*/ 	.word	0xffffffff


	//----- nvinfo : EIATTR_COOP_GROUP_INSTR_OFFSETS
	.align		4
.L_48:
        /*017c*/ 	.byte	0x04, 0x28
        /*017e*/ 	.short	(.L_50 - .L_49)


	//   ....[0]....
.L_49:
        /*0180*/ 	.word	0x00002440


	//   ....[1]....
        /*0184*/ 	.word	0x000026e0


	//   ....[2]....
        /*0188*/ 	.word	0x00002770


	//   ....[3]....
        /*018c*/ 	.word	0x000027f0


	//   ....[4]....
        /*0190*/ 	.word	0x00002840


	//   ....[5]....
        /*0194*/ 	.word	0x00002900


	//   ....[6]....
        /*0198*/ 	.word	0x00002960


	//   ....[7]....
        /*019c*/ 	.word	0x000029d0


	//   ....[8]....
        /*01a0*/ 	.word	0x00002a90


	//   ....[9]....
        /*01a4*/ 	.word	0x00002ac0


	//   ....[10]....
        /*01a8*/ 	.word	0x00002b20


	//   ....[11]....
        /*01ac*/ 	.word	0x00002bd0


	//   ....[12]....
        /*01b0*/ 	.word	0x00002c20


	//   ....[13]....
        /*01b4*/ 	.word	0x00002d40


	//   ....[14]....
        /*01b8*/ 	.word	0x00002d80


	//   ....[15]....
        /*01bc*/ 	.word	0x00002ef0


	//   ....[16]....
        /*01c0*/ 	.word	0x00002f00


	//   ....[17]....
        /*01c4*/ 	.word	0x00002f70


	//----- nvinfo : EIATTR_EXIT_INSTR_OFFSETS
	.align		4
.L_50:
        /*01c8*/ 	.byte	0x04, 0x1c
        /*01ca*/ 	.short	(.L_52 - .L_51)


	//   ....[0]....
.L_51:
        /*01cc*/ 	.word	0x00003850


	//----- nvinfo : EIATTR_MAX_THREADS
	.align		4
.L_52:
        /*01d0*/ 	.byte	0x04, 0x05
        /*01d2*/ 	.short	(.L_54 - .L_53)
.L_53:
        /*01d4*/ 	.word	0x00000200
        /*01d8*/ 	.word	0x00000001
        /*01dc*/ 	.word	0x00000001


	//----- nvinfo : EIATTR_CBANK_PARAM_SIZE
	.align		4
.L_54:
        /*01e0*/ 	.byte	0x03, 0x19
        /*01e2*/ 	.short	0x0080


	//----- nvinfo : EIATTR_PARAM_CBANK
	.align		4
        /*01e4*/ 	.byte	0x04, 0x0a
        /*01e6*/ 	.short	(.L_56 - .L_55)
	.align		4
.L_55:
        /*01e8*/ 	.word	index@(.nv.constant0.triton_)
        /*01ec*/ 	.short	0x0210
        /*01ee*/ 	.short	0x0080


	//----- nvinfo : EIATTR_SW_WAR
	.align		4
.L_56:
        /*01f0*/ 	.byte	0x04, 0x36
        /*01f2*/ 	.short	(.L_58 - .L_57)
.L_57:
        /*01f4*/ 	.word	0x00000008
.L_58:


//--------------------- .nv.callgraph             --------------------------
	.section	.nv.callgraph,"",@"SHT_CUDA_CALLGRAPH"
	.align	4
	.sectionentsize	8
	.align		4
        /*0000*/ 	.word	0x00000000
	.align		4
        /*0004*/ 	.word	0xffffffff
	.align		4
        /*0008*/ 	.word	0x00000000
	.align		4
        /*000c*/ 	.word	0xfffffffe
	.align		4
        /*0010*/ 	.word	0x00000000
	.align		4
        /*0014*/ 	.word	0xfffffffd
	.align		4
        /*0018*/ 	.word	0x00000000
	.align		4
        /*001c*/ 	.word	0xfffffffc


//--------------------- .nv.constant4             --------------------------
	.section	.nv.constant4,"a",@progbits
	.align	8
	.align		8
.nv.constant4:
        /*0000*/ 	.dword	_$_str


//--------------------- .text.triton_             --------------------------
	.section	.text.triton_,"ax",@progbits
	.sectionflags	@"SHF_BARRIERS=1"
	.align	128
        .global         triton_
        .type           triton_,@function
        .size           triton_,(.L_x_4 - triton_)
        .other          triton_,@"STO_CUDA_ENTRY STV_DEFAULT"
triton_:
.text.triton_:
[----:B------:R-:W0:Y:S02]  /*0000*/  LDC R1, c[0x0][0x28] ;  /* 0x00000a00ff017b82 */ /* 0x000e240000000800 */
[----:B------:R-:W1:Y:S01]  /*0010*/  S2R R6, SR_TID.X ;  /* 0x0000000000067919 */ /* 0x000e620000002100 */
[----:B------:R-:W-:Y:S01]  /*0020*/  ULDC.64 UR4, c[0x0][0x230] ;  /* 0x00008c0000047ab9 */ /* 0x000fe20000000a00 */
[----:B------:R-:W-:Y:S01]  /*0030*/  ULDC.64 UR6, c[0x0][0x240] ;  /* 0x0000900000067ab9 */ /* 0x000fe20000000a00 */
[----:B------:R-:W-:Y:S01]  /*0040*/  ULDC.64 UR8, c[0x0][0x258] ;  /* 0x0000960000087ab9 */ /* 0x000fe20000000a00 */
[----:B------:R-:W2:Y:S01]  /*0050*/  S2R R4, SR_CTAID.X ;  /* 0x0000000000047919 */ /* 0x000ea20000002500 */
[----:B------:R-:W-:Y:S01]  /*0060*/  ULDC.64 UR10, c[0x0][0x220] ;  /* 0x00008800000a7ab9 */ /* 0x000fe20000000a00 */
[----:B------:R-:W-:Y:S01]  /*0070*/  IMAD.MOV.U32 R25, RZ, RZ, RZ ;  /* 0x000000ffff197224 */ /* 0x000fe200078e00ff */
[----:B------:R-:W-:Y:S02]  /*0080*/  CS2R R26, SRZ ;  /* 0x00000000001a7805 */ /* 0x000fe4000001ff00 */
[----:B------:R-:W-:Y:S02]  /*0090*/  CS2R R28, SRZ ;  /* 0x00000000001c7805 */ /* 0x000fe4000001ff00 */
[----:B------:R-:W-:-:S02]  /*00a0*/  CS2R R30, SRZ ;  /* 0x00000000001e7805 */ /* 0x000fc4000001ff00 */
[----:B------:R-:W-:Y:S02]  /*00b0*/  CS2R R32, SRZ ;  /* 0x0000000000207805 */ /* 0x000fe4000001ff00 */
[----:B------:R-:W-:Y:S02]  /*00c0*/  CS2R R34, SRZ ;  /* 0x0000000000227805 */ /* 0x000fe4000001ff00 */
[----:B------:R-:W-:Y:S02]  /*00d0*/  CS2R R36, SRZ ;  /* 0x0000000000247805 */ /* 0x000fe4000001ff00 */
[----:B------:R-:W-:Y:S02]  /*00e0*/  CS2R R38, SRZ ;  /* 0x0000000000267805 */ /* 0x000fe4000001ff00 */
[----:B------:R-:W-:Y:S02]  /*00f0*/  CS2R R40, SRZ ;  /* 0x0000000000287805 */ /* 0x000fe4000001ff00 */
[----:B------:R-:W-:-:S02]  /*0100*/  CS2R R42, SRZ ;  /* 0x00000000002a7805 */ /* 0x000fc4000001ff00 */
[----:B------:R-:W-:Y:S02]  /*0110*/  CS2R R44, SRZ ;  /* 0x00000000002c7805 */ /* 0x000fe4000001ff00 */
[----:B------:R-:W-:Y:S02]  /*0120*/  CS2R R46, SRZ ;  /* 0x00000000002e7805 */ /* 0x000fe4000001ff00 */
[----:B------:R-:W-:Y:S02]  /*0130*/  CS2R R48, SRZ ;  /* 0x0000000000307805 */ /* 0x000fe4000001ff00 */
[----:B-1----:R-:W-:Y:S02]  /*0140*/  LOP3.LUT R2, R6, 0x3f, RZ, 0xc0, !PT ;  /* 0x0000003f06027812 */ /* 0x002fe400078ec0ff */
[----:B------:R-:W-:Y:S01]  /*0150*/  SHF.R.U32.HI R5, RZ, 0x6, R6 ;  /* 0x00000006ff057819 */ /* 0x000fe20000011606 */
[----:B--2---:R-:W-:Y:S02]  /*0160*/  IMAD.SHL.U32 R0, R4, 0x8, RZ ;  /* 0x0000000804007824 */ /* 0x004fe400078e00ff */
[----:B------:R-:W-:Y:S01]  /*0170*/  IMAD.WIDE.U32 R2, R2, 0x10, RZ ;  /* 0x0000001002027825 */ /* 0x000fe200078e00ff */
[----:B------:R-:W-:-:S02]  /*0180*/  SGXT.U32 R5, R5, 0x3 ;  /* 0x000000030505781a */ /* 0x000fc40000000000 */
[----:B------:R-:W-:-:S03]  /*0190*/  IADD3 R65, P0, R2, UR4, RZ ;  /* 0x0000000402417c10 */ /* 0x000fc6000ff1e0ff */
[----:B------:R-:W-:Y:S01]  /*01a0*/  IMAD R7, R4, 0x8, R5 ;  /* 0x0000000804077824 */ /* 0x000fe200078e0205 */
[----:B------:R-:W-:Y:S02]  /*01b0*/  LOP3.LUT R4, R2, 0x7800, RZ, 0xfc, !PT ;  /* 0x0000780002047812 */ /* 0x000fe400078efcff */
[----:B------:R-:W-:Y:S01]  /*01c0*/  IADD3.X R66, R3, UR5, RZ, P0, !PT ;  /* 0x0000000503427c10 */ /* 0x000fe200087fe4ff */
[----:B------:R-:W-:Y:S01]  /*01d0*/  ULDC.64 UR4, c[0x0][0x248] ;  /* 0x0000920000047ab9 */ /* 0x000fe20000000a00 */
[----:B------:R-:W-:Y:S02]  /*01e0*/  IADD3 R69, P1, R4, UR6, RZ ;  /* 0x0000000604457c10 */ /* 0x000fe4000ff3e0ff */
[----:B------:R-:W-:Y:S02]  /*01f0*/  IADD3 R67, P2, R2, UR8, RZ ;  /* 0x0000000802437c10 */ /* 0x000fe4000ff5e0ff */
[----:B------:R-:W-:Y:S01]  /*0200*/  IADD3 R68, P0, R4, UR4, RZ ;  /* 0x0000000404447c10 */ /* 0x000fe2000ff1e0ff */
[----:B------:R-:W-:Y:S01]  /*0210*/  ULDC UR4, c[0x0][0x288] ;  /* 0x0000a20000047ab9 */ /* 0x000fe20000000800 */
[----:B------:R-:W-:-:S02]  /*0220*/  SHF.L.U32 R2, R6, 0x3, RZ ;  /* 0x0000000306027819 */ /* 0x000fc400000006ff */
[----:B------:R-:W-:Y:S02]  /*0230*/  LOP3.LUT R0, R0, R5, RZ, 0xfc, !PT ;  /* 0x0000000500007212 */ /* 0x000fe400078efcff */
[----:B------:R-:W-:Y:S01]  /*0240*/  IADD3.X R73, R3, UR7, RZ, P1, !PT ;  /* 0x0000000703497c10 */ /* 0x000fe20008ffe4ff */
[----:B------:R-:W-:Y:S01]  /*0250*/  ULDC.64 UR6, c[0x0][0x218] ;  /* 0x0000860000067ab9 */ /* 0x000fe20000000a00 */
[----:B------:R-:W-:Y:S01]  /*0260*/  IADD3.X R72, R3, UR5, RZ, P0, !PT ;  /* 0x0000000503487c10 */ /* 0x000fe200087fe4ff */
[----:B------:R-:W-:Y:S01]  /*0270*/  ULDC UR5, c[0x0][0x280] ;  /* 0x0000a00000057ab9 */ /* 0x000fe20000000800 */
[----:B------:R-:W-:Y:S01]  /*0280*/  IADD3 R70, P3, R4, UR10, RZ ;  /* 0x0000000a04467c10 */ /* 0x000fe2000ff7e0ff */
[----:B------:R-:W-:Y:S01]  /*0290*/  VIADD R5, R0, -UR5 ;  /* 0x8000000500057c36 */ /* 0x000fe20008000000 */
[----:B------:R-:W-:Y:S01]  /*02a0*/  IADD3.X R71, R3, UR9, RZ, P2, !PT ;  /* 0x0000000903477c10 */ /* 0x000fe200097fe4ff */
[----:B------:R-:W-:Y:S01]  /*02b0*/  ULDC.64 UR8, c[0x0][0x270] ;  /* 0x00009c0000087ab9 */ /* 0x000fe20000000a00 */
[----:B------:R-:W-:-:S02]  /*02c0*/  LOP3.LUT R24, R2, 0x1f8, RZ, 0xc0, !PT ;  /* 0x000001f802187812 */ /* 0x000fc400078ec0ff */
[----:B------:R-:W-:Y:S02]  /*02d0*/  IADD3 R2, P2, R4, UR6, RZ ;  /* 0x0000000604027c10 */ /* 0x000fe4000ff5e0ff */
[C---:B------:R-:W-:Y:S02]  /*02e0*/  ISETP.GE.AND P0, PT, R0.reuse, UR5, PT ;  /* 0x0000000500007c0c */ /* 0x040fe4000bf06270 */
[C---:B------:R-:W-:Y:S02]  /*02f0*/  ISETP.GE.AND P1, PT, R0.reuse, UR4, PT ;  /* 0x0000000400007c0c */ /* 0x040fe4000bf26270 */
[----:B------:R-:W-:Y:S02]  /*0300*/  IADD3.X R74, R3, UR11, RZ, P3, !PT ;  /* 0x0000000b034a7c10 */ /* 0x000fe40009ffe4ff */
[----:B------:R-:W-:Y:S01]  /*0310*/  IADD3.X R3, R3, UR7, RZ, P2, !PT ;  /* 0x0000000703037c10 */ /* 0x000fe200097fe4ff */
[----:B------:R-:W-:Y:S01]  /*0320*/  ULDC.64 UR6, c[0x0][0x208] ;  /* 0x0000820000067ab9 */ /* 0x000fe20000000a00 */
[C---:B------:R-:W-:Y:S01]  /*0330*/  ISETP.LT.AND P2, PT, R0.reuse, UR4, !P0 ;  /* 0x0000000400007c0c */ /* 0x040fe2000c741270 */
[----:B------:R-:W-:Y:S01]  /*0340*/  UMOV UR4, URZ ;  /* 0x0000003f00047c82 */ /* 0x000fe20008000000 */
[----:B------:R-:W-:Y:S01]  /*0350*/  ISETP.GE.AND P3, PT, R0, UR5, !P1 ;  /* 0x0000000500007c0c */ /* 0x000fe2000cf66270 */
[--C-:B------:R-:W-:Y:S01]  /*0360*/  IMAD R0, R7, 0xc00, R24.reuse ;  /* 0x00000c0007007824 */ /* 0x100fe200078e0218 */
[----:B------:R-:W-:Y:S01]  /*0370*/  UMOV UR5, URZ ;  /* 0x0000003f00057c82 */ /* 0x000fe20008000000 */
[----:B------:R-:W-:-:S10]  /*0380*/  IMAD R24, R5, 0xc00, R24 ;  /* 0x00000c0005187824 */ /* 0x000fd400078e0218 */
.L_x_1:
[----:B------:R-:W1:Y:S01]  /*0390*/  LDC.64 R52, c[0x0][0x228] ;  /* 0x00008a00ff347b82 */ /* 0x000e620000000a00 */
[----:B------:R-:W-:Y:S02]  /*03a0*/  IADD3 R18, P4, R2, UR4, RZ ;  /* 0x0000000402127c10 */ /* 0x000fe4000ff9e0ff */
[----:B------:R-:W-:Y:S02]  /*03b0*/  CS2R R4, SRZ ;  /* 0x0000000000047805 */ /* 0x000fe4000001ff00 */
[----:B------:R-:W-:Y:S02]  /*03c0*/  IADD3 R20, P5, R70, UR4, RZ ;  /* 0x0000000446147c10 */ /* 0x000fe4000ffbe0ff */
[----:B------:R-:W-:Y:S02]  /*03d0*/  CS2R R6, SRZ ;  /* 0x0000000000067805 */ /* 0x000fe4000001ff00 */
[----:B------:R-:W-:Y:S02]  /*03e0*/  CS2R R8, SRZ ;  /* 0x0000000000087805 */ /* 0x000fe4000001ff00 */
[----:B------:R-:W-:-:S02]  /*03f0*/  CS2R R10, SRZ ;  /* 0x00000000000a7805 */ /* 0x000fc4000001ff00 */
[----:B------:R-:W-:Y:S01]  /*0400*/  IADD3.X R19, R3, UR5, RZ, P4, !PT ;  /* 0x0000000503137c10 */ /* 0x000fe2000a7fe4ff */
[----:B------:R-:W2:Y:S01]  /*0410*/  LDC.64 R22, c[0x0][0x210] ;  /* 0x00008400ff167b82 */ /* 0x000ea20000000a00 */
[----:B------:R-:W-:-:S03]  /*0420*/  IADD3.X R21, R74, UR5, RZ, P5, !PT ;  /* 0x000000054a157c10 */ /* 0x000fc6000affe4ff */
[----:B------:R3:W4:Y:S04]  /*0430*/  @P2 LDG.E.EL.128 R4, desc[UR6][R18.64] ;  /* 0x0000000612042981 */ /* 0x000728000c2e1d00 */
[----:B------:R5:W4:Y:S01]  /*0440*/  @P2 LDG.E.EL.128 R8, desc[UR6][R20.64] ;  /* 0x0000000614082981 */ /* 0x000b22000c2e1d00 */
[----:B------:R-:W-:Y:S02]  /*0450*/  IADD3 R55, R0, R41, RZ ;  /* 0x0000002900377210 */ /* 0x000fe40007ffe0ff */
[----:B------:R-:W-:Y:S02]  /*0460*/  CS2R R12, SRZ ;  /* 0x00000000000c7805 */ /* 0x000fe4000001ff00 */
[----:B------:R-:W-:Y:S02]  /*0470*/  IADD3 R50, P4, R65, UR4, RZ ;  /* 0x0000000441327c10 */ /* 0x000fe4000ff9e0ff */
[----:B------:R-:W-:-:S02]  /*0480*/  CS2R R14, SRZ ;  /* 0x00000000000e7805 */ /* 0x000fc4000001ff00 */
[----:B------:R-:W-:Y:S02]  /*0490*/  CS2R R16, SRZ ;  /* 0x0000000000107805 */ /* 0x000fe4000001ff00 */
[----:B---3--:R-:W-:Y:S02]  /*04a0*/  CS2R R18, SRZ ;  /* 0x0000000000127805 */ /* 0x008fe4000001ff00 */
[----:B------:R-:W-:Y:S01]  /*04b0*/  IADD3.X R51, R66, UR5, RZ, P4, !PT ;  /* 0x0000000542337c10 */ /* 0x000fe2000a7fe4ff */
[----:B-1----:R-:W-:-:S04]  /*04c0*/  IMAD.WIDE R56, R55, 0x2, R52 ;  /* 0x0000000237387825 */ /* 0x002fc800078e0234 */
[----:B------:R-:W3:Y:S04]  /*04d0*/  @P2 LDG.E.EL.128 R16, desc[UR6][R50.64] ;  /* 0x0000000632102981 */ /* 0x000ee8000c2e1d00 */
[----:B------:R1:W3:Y:S01]  /*04e0*/  @P2 LDG.E.EF.128 R12, desc[UR6][R56.64] ;  /* 0x00000006380c2981 */ /* 0x0002e2000c0e1d00 */
[----:B--2---:R-:W-:Y:S01]  /*04f0*/  IMAD.WIDE R52, R55, 0x2, R22 ;  /* 0x0000000237347825 */ /* 0x004fe200078e0216 */
[----:B-----5:R-:W-:Y:S02]  /*0500*/  CS2R R20, SRZ ;  /* 0x0000000000147805 */ /* 0x020fe4000001ff00 */
[----:B------:R-:W-:-:S06]  /*0510*/  CS2R R22, SRZ ;  /* 0x0000000000167805 */ /* 0x000fcc000001ff00 */
[----:B------:R2:W5:Y:S01]  /*0520*/  @P2 LDG.E.EF.128 R20, desc[UR6][R52.64] ;  /* 0x0000000634142981 */ /* 0x000562000c0e1d00 */
[----:B----4-:R-:W-:Y:S02]  /*0530*/  SEL R54, R6, RZ, P2 ;  /* 0x000000ff06367207 */ /* 0x010fe40001000000 */
[----:B------:R-:W-:-:S03]  /*0540*/  SEL R59, R10, RZ, P2 ;  /* 0x000000ff0a3b7207 */ /* 0x000fc60001000000 */
[----:B-1----:R-:W-:Y:S01]  /*0550*/  IMAD.U32 R57, R54, 0x10000, RZ ;  /* 0x0001000036397824 */ /* 0x002fe200078e00ff */
[----:B------:R-:W-:Y:S02]  /*0560*/  SEL R4, R4, RZ, P2 ;  /* 0x000000ff04047207 */ /* 0x000fe40001000000 */
[----:B------:R-:W-:Y:S01]  /*0570*/  SEL R5, R5, RZ, P2 ;  /* 0x000000ff05057207 */ /* 0x000fe20001000000 */
[----:B------:R-:W-:Y:S01]  /*0580*/  IMAD.U32 R6, R59, 0x10000, RZ ;  /* 0x000100003b067824 */ /* 0x000fe200078e00ff */
[----:B------:R-:W-:Y:S01]  /*0590*/  SEL R8, R8, RZ, P2 ;  /* 0x000000ff08087207 */ /* 0x000fe20001000000 */
[C---:B--2---:R-:W-:Y:S01]  /*05a0*/  IMAD.U32 R53, R4.reuse, 0x10000, RZ ;  /* 0x0001000004357824 */ /* 0x044fe200078e00ff */
[----:B------:R-:W-:Y:S01]  /*05b0*/  SHF.L.U32 R55, R5, 0x10, RZ ;  /* 0x0000001005377819 */ /* 0x000fe200000006ff */
[--C-:B------:R-:W-:Y:S01]  /*05c0*/  FADD R57, R57, R6.reuse ;  /* 0x0000000639397221 */ /* 0x100fe20000000000 */
[----:B------:R-:W-:Y:S02]  /*05d0*/  PRMT R6, R5, 0x7632, R6 ;  /* 0x0000763205067816 */ /* 0x000fe40000000006 */
[----:B------:R-:W-:-:S02]  /*05e0*/  PRMT R5, R4, 0x7632, R5 ;  /* 0x0000763204057816 */ /* 0x000fc40000000005 */
[----:B------:R-:W-:Y:S02]  /*05f0*/  SEL R9, R9, RZ, P2 ;  /* 0x000000ff09097207 */ /* 0x000fe40001000000 */
[----:B------:R-:W-:Y:S01]  /*0600*/  PRMT R4, R8, 0x7632, R4 ;  /* 0x0000763208047816 */ /* 0x000fe20000000004 */
[----:B------:R-:W-:Y:S01]  /*0610*/  IMAD.U32 R5, R5, 0x10000, RZ ;  /* 0x0001000005057824 */ /* 0x000fe200078e00ff */
[----:B------:R-:W-:Y:S02]  /*0620*/  SHF.L.U32 R10, R9, 0x10, RZ ;  /* 0x00000010090a7819 */ /* 0x000fe400000006ff */
[----:B------:R-:W-:Y:S02]  /*0630*/  SHF.L.U32 R4, R4, 0x10, RZ ;  /* 0x0000001004047819 */ /* 0x000fe400000006ff */
[----:B---3--:R-:W-:Y:S02]  /*0640*/  SEL R63, R14, RZ, P2 ;  /* 0x000000ff0e3f7207 */ /* 0x008fe40001000000 */
[----:B------:R-:W-:-:S02]  /*0650*/  SEL R64, R18, RZ, P2 ;  /* 0x000000ff12407207 */ /* 0x000fc40001000000 */
[----:B------:R-:W-:Y:S02]  /*0660*/  SEL R56, R7, RZ, P2 ;  /* 0x000000ff07387207 */ /* 0x000fe40001000000 */
[----:B------:R-:W-:Y:S01]  /*0670*/  SEL R58, R11, RZ, P2 ;  /* 0x000000ff0b3a7207 */ /* 0x000fe20001000000 */
[----:B------:R-:W-:Y:S01]  /*0680*/  FADD R55, R55, R10 ;  /* 0x0000000a37377221 */ /* 0x000fe20000000000 */
[----:B------:R-:W-:Y:S01]  /*0690*/  PRMT R7, R9, 0x7632, R7 ;  /* 0x0000763209077816 */ /* 0x000fe20000000007 */
[----:B------:R-:W-:Y:S01]  /*06a0*/  FADD R52, R5, R4 ;  /* 0x0000000405347221 */ /* 0x000fe20000000000 */
[----:B------:R-:W-:Y:S01]  /*06b0*/  IMAD.U32 R10, R63, 0x10000, RZ ;  /* 0x000100003f0a7824 */ /* 0x000fe200078e00ff */
[----:B------:R-:W-:Y:S01]  /*06c0*/  SEL R13, R13, RZ, P2 ;  /* 0x000000ff0d0d7207 */ /* 0x000fe20001000000 */
[----:B------:R-:W-:Y:S01]  /*06d0*/  IMAD.U32 R5, R64, 0x10000, RZ ;  /* 0x0001000040057824 */ /* 0x000fe200078e00ff */
[----:B------:R-:W-:Y:S01]  /*06e0*/  SHF.L.U32 R6, R6, 0x10, RZ ;  /* 0x0000001006067819 */ /* 0x000fe200000006ff */
[----:B------:R-:W-:Y:S01]  /*06f0*/  IMAD.U32 R51, R56, 0x10000, RZ ;  /* 0x0001000038337824 */ /* 0x000fe200078e00ff */
[----:B------:R-:W-:Y:S01]  /*0700*/  SEL R12, R12, RZ, P2 ;  /* 0x000000ff0c0c7207 */ /* 0x000fe20001000000 */
[----:B------:R-:W-:Y:S01]  /*0710*/  IMAD.U32 R50, R58, 0x10000, RZ ;  /* 0x000100003a327824 */ /* 0x000fe200078e00ff */
[----:B------:R-:W-:Y:S01]  /*0720*/  SEL R16, R16, RZ, P2 ;  /* 0x000000ff10107207 */ /* 0x000fe20001000000 */
[----:B------:R-:W-:Y:S01]  /*0730*/  IMAD.U32 R7, R7, 0x10000, RZ ;  /* 0x0001000007077824 */ /* 0x000fe200078e00ff */
[----:B------:R-:W-:Y:S01]  /*0740*/  SEL R17, R17, RZ, P2 ;  /* 0x000000ff11117207 */ /* 0x000fe20001000000 */
[--C-:B------:R-:W-:Y:S01]  /*0750*/  FADD R10, R10, R5.reuse ;  /* 0x000000050a0a7221 */ /* 0x100fe20000000000 */
[----:B------:R-:W-:Y:S01]  /*0760*/  PRMT R5, R13, 0x7632, R5 ;  /* 0x000076320d057816 */ /* 0x000fe20000000005 */
[----:B------:R-:W-:Y:S01]  /*0770*/  FADD R51, R51, R50 ;  /* 0x0000003233337221 */ /* 0x000fe20000000000 */
[----:B------:R-:W-:Y:S01]  /*0780*/  FADD R50, R6, R7 ;  /* 0x0000000706327221 */ /* 0x000fe20000000000 */
[----:B------:R-:W-:Y:S01]  /*0790*/  PRMT R4, R12, 0x7632, R4 ;  /* 0x000076320c047816 */ /* 0x000fe20000000004 */
[----:B------:R-:W-:Y:S01]  /*07a0*/  IMAD.U32 R8, R8, 0x10000, RZ ;  /* 0x0001000008087824 */ /* 0x000fe200078e00ff */
[----:B------:R-:W-:Y:S01]  /*07b0*/  SHF.L.U32 R12, R12, 0x10, RZ ;  /* 0x000000100c0c7819 */ /* 0x000fe200000006ff */
[----:B------:R-:W-:Y:S01]  /*07c0*/  IMAD.U32 R11, R16, 0x10000, RZ ;  /* 0x00010000100b7824 */ /* 0x000fe200078e00ff */
[----:B------:R-:W-:Y:S01]  /*07d0*/  PRMT R6, R17, 0x7632, R6 ;  /* 0x0000763211067816 */ /* 0x000fe20000000006 */
[----:B------:R-:W-:Y:S01]  /*07e0*/  IMAD.U32 R9, R5, 0x10000, RZ ;  /* 0x0001000005097824 */ /* 0x000fe200078e00ff */
[----:B------:R-:W-:-:S02]  /*07f0*/  SEL R61, R15, RZ, P2 ;  /* 0x000000ff0f3d7207 */ /* 0x000fc40001000000 */
[----:B------:R-:W-:Y:S02]  /*0800*/  SEL R62, R19, RZ, P2 ;  /* 0x000000ff133e7207 */ /* 0x000fe40001000000 */
[----:B-----5:R-:W-:Y:S01]  /*0810*/  SEL R20, R20, RZ, P2 ;  /* 0x000000ff14147207 */ /* 0x020fe20001000000 */
[----:B------:R-:W-:Y:S01]  /*0820*/  FADD R53, R53, R8 ;  /* 0x0000000835357221 */ /* 0x000fe20000000000 */
[----:B------:R-:W-:Y:S02]  /*0830*/  PRMT R5, R16, 0x7632, R5 ;  /* 0x0000763210057816 */ /* 0x000fe40000000005 */
[----:B------:R-:W-:Y:S01]  /*0840*/  SHF.L.U32 R16, R6, 0x10, RZ ;  /* 0x0000001006107819 */ /* 0x000fe200000006ff */
[----:B------:R-:W-:Y:S01]  /*0850*/  FADD R6, R12, R11 ;  /* 0x0000000b0c067221 */ /* 0x000fe20000000000 */
[----:B------:R-:W-:Y:S01]  /*0860*/  SHF.L.U32 R8, R61, 0x10, RZ ;  /* 0x000000103d087819 */ /* 0x000fe200000006ff */
[----:B------:R-:W-:Y:S01]  /*0870*/  IMAD.U32 R12, R20, 0x10000, RZ ;  /* 0x00010000140c7824 */ /* 0x000fe200078e00ff */
[----:B------:R-:W-:-:S02]  /*0880*/  SHF.L.U32 R7, R62, 0x10, RZ ;  /* 0x000000103e077819 */ /* 0x000fc400000006ff */
[----:B------:R-:W-:Y:S01]  /*0890*/  SEL R21, R21, RZ, P2 ;  /* 0x000000ff15157207 */ /* 0x000fe20001000000 */
[----:B------:R-:W-:Y:S01]  /*08a0*/  FFMA R53, R53, R6, R12 ;  /* 0x0000000635357223 */ /* 0x000fe2000000000c */
[----:B------:R-:W-:Y:S01]  /*08b0*/  SHF.L.U32 R14, R5, 0x10, RZ ;  /* 0x00000010050e7819 */ /* 0x000fe200000006ff */
[----:B------:R-:W-:Y:S01]  /*08c0*/  FADD R8, R8, R7 ;  /* 0x0000000708087221 */ /* 0x000fe20000000000 */
[----:B------:R-:W-:Y:S01]  /*08d0*/  IMAD.U32 R7, R4, 0x10000, RZ ;  /* 0x0001000004077824 */ /* 0x000fe200078e00ff */
[----:B------:R-:W-:Y:S01]  /*08e0*/  SHF.L.U32 R6, R21, 0x10, RZ ;  /* 0x0000001015067819 */ /* 0x000fe200000006ff */
[----:B------:R-:W-:Y:S01]  /*08f0*/  IMAD.U32 R13, R13, 0x10000, RZ ;  /* 0x000100000d0d7824 */ /* 0x000fe200078e00ff */
[----:B------:R-:W-:Y:S02]  /*0900*/  SHF.L.U32 R18, R17, 0x10, RZ ;  /* 0x0000001011127819 */ /* 0x000fe400000006ff */
[----:B------:R-:W-:Y:S02]  /*0910*/  SEL R75, R22, RZ, P2 ;  /* 0x000000ff164b7207 */ /* 0x000fe40001000000 */
[----:B------:R-:W-:-:S02]  /*0920*/  SEL R60, R23, RZ, P2 ;  /* 0x000000ff173c7207 */ /* 0x000fc40001000000 */
[----:B------:R-:W-:Y:S02]  /*0930*/  PRMT R20, R20, 0x7632, R20 ;  /* 0x0000763214147816 */ /* 0x000fe40000000014 */
[----:B------:R-:W-:Y:S01]  /*0940*/  PRMT R21, R21, 0x7632, R21 ;  /* 0x0000763215157816 */ /* 0x000fe20000000015 */
[----:B------:R-:W-:Y:S01]  /*0950*/  FADD R7, R7, R14 ;  /* 0x0000000e07077221 */ /* 0x000fe20000000000 */
[----:B------:R-:W-:Y:S01]  /*0960*/  FADD R5, R9, R16 ;  /* 0x0000001009057221 */ /* 0x000fe20000000000 */
[----:B------:R-:W-:Y:S01]  /*0970*/  SHF.L.U32 R14, R60, 0x10, RZ ;  /* 0x000000103c0e7819 */ /* 0x000fe200000006ff */
[----:B------:R-:W-:Y:S01]  /*0980*/  FADD R4, R13, R18 ;  /* 0x000000120d047221 */ /* 0x000fe20000000000 */
[----:B------:R-:W-:Y:S01]  /*0990*/  SHF.L.U32 R21, R21, 0x10, RZ ;  /* 0x0000001015157819 */ /* 0x000fe200000006ff */
[----:B------:R-:W-:Y:S02]  /*09a0*/  IMAD.U32 R12, R75, 0x10000, RZ ;  /* 0x000100004b0c7824 */ /* 0x000fe400078e00ff */
[----:B------:R-:W-:Y:S01]  /*09b0*/  IMAD.U32 R9, R20, 0x10000, RZ ;  /* 0x0001000014097824 */ /* 0x000fe200078e00ff */
[----:B------:R-:W-:-:S02]  /*09c0*/  IADD3 R16, P4, R69, UR4, RZ ;  /* 0x0000000445107c10 */ /* 0x000fc4000ff9e0ff */
[----:B------:R-:W-:Y:S01]  /*09d0*/  IADD3 R18, P5, R68, UR4, RZ ;  /* 0x0000000444127c10 */ /* 0x000fe2000ffbe0ff */
[----:B------:R-:W-:Y:S01]  /*09e0*/  FFMA R55, R55, R4, R6 ;  /* 0x0000000437377223 */ /* 0x000fe20000000006 */
[----:B------:R-:W-:Y:S01]  /*09f0*/  FFMA R57, R57, R10, R12 ;  /* 0x0000000a39397223 */ /* 0x000fe2000000000c */
[----:B------:R-:W-:Y:S01]  /*0a00*/  FFMA R51, R51, R8, R14 ;  /* 0x0000000833337223 */ /* 0x000fe2000000000e */
[----:B------:R-:W-:Y:S01]  /*0a10*/  FFMA R52, R52, R7, R9 ;  /* 0x0000000734347223 */ /* 0x000fe20000000009 */
[----:B------:R-:W-:Y:S01]  /*0a20*/  FFMA R50, R50, R5, R21 ;  /* 0x0000000532327223 */ /* 0x000fe20000000015 */
[----:B------:R-:W-:Y:S02]  /*0a30*/  CS2R R4, SRZ ;  /* 0x0000000000047805 */ /* 0x000fe4000001ff00 */
[----:B------:R-:W-:Y:S02]  /*0a40*/  CS2R R6, SRZ ;  /* 0x0000000000067805 */ /* 0x000fe4000001ff00 */
[----:B------:R-:W-:-:S02]  /*0a50*/  CS2R R8, SRZ ;  /* 0x0000000000087805 */ /* 0x000fc4000001ff00 */
[----:B------:R-:W-:Y:S02]  /*0a60*/  CS2R R10, SRZ ;  /* 0x00000000000a7805 */ /* 0x000fe4000001ff00 */
[----:B------:R-:W-:Y:S01]  /*0a70*/  IADD3.X R17, R73, UR5, RZ, P4, !PT ;  /* 0x0000000549117c10 */ /* 0x000fe2000a7fe4ff */
[----:B------:R-:W1:Y:S01]  /*0a80*/  LDC.64 R14, c[0x0][0x250] ;  /* 0x00009400ff0e7b82 */ /* 0x000e620000000a00 */
[----:B------:R-:W-:-:S03]  /*0a90*/  IADD3.X R19, R72, UR5, RZ, P5, !PT ;  /* 0x0000000548137c10 */ /* 0x000fc6000affe4ff */
[----:B------:R2:W3:Y:S04]  /*0aa0*/  @P3 LDG.E.EL.128 R4, desc[UR6][R16.64] ;  /* 0x0000000610043981 */ /* 0x0004e8000c2e1d00 */
[----:B------:R4:W5:Y:S01]  /*0ab0*/  @P3 LDG.E.EL.128 R8, desc[UR6][R18.64] ;  /* 0x0000000612083981 */ /* 0x000962000c2e1d00 */
[----:B------:R-:W-:Y:S01]  /*0ac0*/  IMAD.IADD R77, R24, 0x1, R41 ;  /* 0x00000001184d7824 */ /* 0x000fe200078e0229 */
[----:B------:R-:W-:Y:S02]  /*0ad0*/  IADD3 R20, P4, R67, UR4, RZ ;  /* 0x0000000443147c10 */ /* 0x000fe4000ff9e0ff */
[----:B------:R-:W-:Y:S02]  /*0ae0*/  CS2R R12, SRZ ;  /* 0x00000000000c7805 */ /* 0x000fe4000001ff00 */
[----:B--2---:R-:W-:-:S02]  /*0af0*/  CS2R R16, SRZ ;  /* 0x0000000000107805 */ /* 0x004fc4000001ff00 */
[----:B------:R-:W-:Y:S02]  /*0b00*/  IADD3.X R21, R71, UR5, RZ, P4, !PT ;  /* 0x0000000547157c10 */ /* 0x000fe4000a7fe4ff */
[----:B----4-:R-:W-:Y:S01]  /*0b10*/  CS2R R18, SRZ ;  /* 0x0000000000127805 */ /* 0x010fe2000001ff00 */
[----:B-1----:R-:W-:Y:S01]  /*0b20*/  IMAD.WIDE R22, R77, 0x2, R14 ;  /* 0x000000024d167825 */ /* 0x002fe200078e020e */
[----:B------:R-:W-:-:S04]  /*0b30*/  CS2R R14, SRZ ;  /* 0x00000000000e7805 */ /* 0x000fc8000001ff00 */
[----:B------:R1:W2:Y:S04]  /*0b40*/  @P3 LDG.E.EL.128 R16, desc[UR6][R20.64] ;  /* 0x0000000614103981 */ /* 0x0002a8000c2e1d00 */
[----:B------:R4:W2:Y:S01]  /*0b50*/  @P3 LDG.E.EF.128 R12, desc[UR6][R22.64] ;  /* 0x00000006160c3981 */ /* 0x0008a2000c0e1d00 */
[----:B------:R-:W-:Y:S02]  /*0b60*/  PRMT R54, R54, 0x7632, R54 ;  /* 0x0000763236367816 */ /* 0x000fe40000000036 */
[----:B------:R-:W-:Y:S02]  /*0b70*/  PRMT R59, R59, 0x7632, R59 ;  /* 0x000076323b3b7816 */ /* 0x000fe4000000003b */
[----:B------:R-:W-:Y:S01]  /*0b80*/  PRMT R63, R63, 0x7632, R63 ;  /* 0x000076323f3f7816 */ /* 0x000fe2000000003f */
[----:B-1----:R-:W1:Y:S01]  /*0b90*/  LDC.64 R20, c[0x0][0x238] ;  /* 0x00008e00ff147b82 */ /* 0x002e620000000a00 */
[----:B------:R-:W-:Y:S01]  /*0ba0*/  PRMT R64, R64, 0x7632, R64 ;  /* 0x0000763240407816 */ /* 0x000fe20000000040 */
[----:B------:R-:W-:Y:S01]  /*0bb0*/  IMAD.U32 R59, R59, 0x10000, RZ ;  /* 0x000100003b3b7824 */ /* 0x000fe200078e00ff */
[----:B------:R-:W-:-:S02]  /*0bc0*/  SHF.L.U32 R54, R54, 0x10, RZ ;  /* 0x0000001036367819 */ /* 0x000fc400000006ff */
[----:B----4-:R-:W-:Y:S01]  /*0bd0*/  SHF.L.U32 R23, R63, 0x10, RZ ;  /* 0x000000103f177819 */ /* 0x010fe200000006ff */
[----:B------:R-:W-:Y:S01]  /*0be0*/  IMAD.U32 R64, R64, 0x10000, RZ ;  /* 0x0001000040407824 */ /* 0x000fe200078e00ff */
[----:B------:R-:W-:Y:S02]  /*0bf0*/  PRMT R75, R75, 0x7632, R75 ;  /* 0x000076324b4b7816 */ /* 0x000fe4000000004b */
[----:B------:R-:W-:Y:S02]  /*0c00*/  PRMT R61, R61, 0x7632, R61 ;  /* 0x000076323d3d7816 */ /* 0x000fe4000000003d */
[----:B------:R-:W-:Y:S02]  /*0c10*/  PRMT R56, R56, 0x7632, R56 ;  /* 0x0000763238387816 */ /* 0x000fe40000000038 */
[----:B------:R-:W-:Y:S01]  /*0c20*/  PRMT R58, R58, 0x7632, R58 ;  /* 0x000076323a3a7816 */ /* 0x000fe2000000003a */
[----:B------:R-:W-:Y:S01]  /*0c30*/  FADD R54, R54, R59 ;  /* 0x0000003b36367221 */ /* 0x000fe20000000000 */
[----:B------:R-:W-:Y:S01]  /*0c40*/  SHF.L.U32 R75, R75, 0x10, RZ ;  /* 0x000000104b4b7819 */ /* 0x000fe200000006ff */
[----:B------:R-:W-:Y:S01]  /*0c50*/  FADD R23, R23, R64 ;  /* 0x0000004017177221 */ /* 0x000fe20000000000 */
[----:B------:R-:W-:Y:S01]  /*0c60*/  IMAD.U32 R22, R61, 0x10000, RZ ;  /* 0x000100003d167824 */ /* 0x000fe200078e00ff */
[----:B------:R-:W-:Y:S01]  /*0c70*/  SHF.L.U32 R56, R56, 0x10, RZ ;  /* 0x0000001038387819 */ /* 0x000fe200000006ff */
[----:B------:R-:W-:Y:S01]  /*0c80*/  IMAD.U32 R61, R58, 0x10000, RZ ;  /* 0x000100003a3d7824 */ /* 0x000fe200078e00ff */
[----:B------:R-:W-:Y:S01]  /*0c90*/  PRMT R62, R62, 0x7632, R62 ;  /* 0x000076323e3e7816 */ /* 0x000fe2000000003e */
[----:B------:R-:W-:-:S02]  /*0ca0*/  FFMA R54, R54, R23, R75 ;  /* 0x0000001736367223 */ /* 0x000fc4000000004b */
[----:B------:R-:W-:Y:S01]  /*0cb0*/  FADD R61, R56, R61 ;  /* 0x0000003d383d7221 */ /* 0x000fe20000000000 */
[----:B------:R-:W-:-:S05]  /*0cc0*/  SHF.L.U32 R23, R62, 0x10, RZ ;  /* 0x000000103e177819 */ /* 0x000fca00000006ff */
[----:B------:R-:W-:Y:S01]  /*0cd0*/  FADD R62, R22, R23 ;  /* 0x00000017163e7221 */ /* 0x000fe20000000000 */
[----:B-1----:R-:W-:Y:S01]  /*0ce0*/  IMAD.WIDE R58, R77, 0x2, R20 ;  /* 0x000000024d3a7825 */ /* 0x002fe200078e0214 */
[----:B------:R-:W-:Y:S02]  /*0cf0*/  CS2R R20, SRZ ;  /* 0x0000000000147805 */ /* 0x000fe4000001ff00 */
[----:B---3--:R-:W-:Y:S02]  /*0d00*/  SEL R7, R7, RZ, P3 ;  /* 0x000000ff07077207 */ /* 0x008fe40001800000 */
[----:B-----5:R-:W-:Y:S02]  /*0d10*/  SEL R56, R11, RZ, P3 ;  /* 0x000000ff0b387207 */ /* 0x020fe40001800000 */
[----:B------:R-:W-:-:S03]  /*0d20*/  SHF.L.U32 R63, R7, 0x10, RZ ;  /* 0x00000010073f7819 */ /* 0x000fc600000006ff */
[----:B------:R-:W-:-:S04]  /*0d30*/  IMAD.U32 R22, R56, 0x10000, RZ ;  /* 0x0001000038167824 */ /* 0x000fc800078e00ff */
[----:B------:R-:W-:Y:S01]  /*0d40*/  FADD R63, R63, R22 ;  /* 0x000000163f3f7221 */ /* 0x000fe20000000000 */
[----:B------:R-:W-:-:S06]  /*0d50*/  CS2R R22, SRZ ;  /* 0x0000000000167805 */ /* 0x000fcc000001ff00 */
[----:B------:R1:W3:Y:S01]  /*0d60*/  @P3 LDG.E.EF.128 R20, desc[UR6][R58.64] ;  /* 0x000000063a143981 */ /* 0x0002e2000c0e1d00 */
[----:B--2---:R-:W-:Y:S02]  /*0d70*/  SEL R19, R19, RZ, P3 ;  /* 0x000000ff13137207 */ /* 0x004fe40001800000 */
[----:B------:R-:W-:Y:S02]  /*0d80*/  SEL R15, R15, RZ, P3 ;  /* 0x000000ff0f0f7207 */ /* 0x000fe40001800000 */
[----:B------:R-:W-:-:S03]  /*0d90*/  SHF.L.U32 R11, R19, 0x10, RZ ;  /* 0x00000010130b7819 */ /* 0x000fc600000006ff */
[----:B------:R-:W-:Y:S01]  /*0da0*/  IMAD.U32 R64, R15, 0x10000, RZ ;  /* 0x000100000f407824 */ /* 0x000fe200078e00ff */
[----:B------:R-:W-:-:S03]  /*0db0*/  SEL R6, R6, RZ, P3 ;  /* 0x000000ff06067207 */ /* 0x000fc60001800000 */
[----:B------:R-:W-:Y:S01]  /*0dc0*/  FADD R64, R64, R11 ;  /* 0x0000000b40407221 */ /* 0x000fe20000000000 */
[----:B------:R-:W-:Y:S02]  /*0dd0*/  SEL R11, R10, RZ, P3 ;  /* 0x000000ff0a0b7207 */ /* 0x000fe40001800000 */
[C---:B------:R-:W-:Y:S02]  /*0de0*/  PRMT R7, R6.reuse, 0x7632, R7 ;  /* 0x0000763206077816 */ /* 0x040fe40000000007 */
[C---:B------:R-:W-:Y:S01]  /*0df0*/  PRMT R15, R11.reuse, 0x7632, R15 ;  /* 0x000076320b0f7816 */ /* 0x040fe2000000000f */
[----:B------:R-:W-:Y:S01]  /*0e00*/  IMAD.U32 R6, R6, 0x10000, RZ ;  /* 0x0001000006067824 */ /* 0x000fe200078e00ff */
[----:B------:R-:W-:Y:S02]  /*0e10*/  PRMT R60, R60, 0x7632, R60 ;  /* 0x000076323c3c7816 */ /* 0x000fe4000000003c */
[----:B------:R-:W-:Y:S01]  /*0e20*/  SHF.L.U32 R11, R11, 0x10, RZ ;  /* 0x000000100b0b7819 */ /* 0x000fe200000006ff */
[----:B-1----:R-:W-:Y:S01]  /*0e30*/  IMAD.U32 R58, R7, 0x10000, RZ ;  /* 0x00010000073a7824 */ /* 0x002fe200078e00ff */
[----:B------:R-:W-:-:S02]  /*0e40*/  SHF.L.U32 R60, R60, 0x10, RZ ;  /* 0x000000103c3c7819 */ /* 0x000fc400000006ff */
[----:B------:R-:W-:Y:S01]  /*0e50*/  SHF.L.U32 R59, R15, 0x10, RZ ;  /* 0x000000100f3b7819 */ /* 0x000fe200000006ff */
[----:B------:R-:W-:Y:S01]  /*0e60*/  FADD R6, R6, R11 ;  /* 0x0000000b06067221 */ /* 0x000fe20000000000 */
[----:B------:R-:W-:Y:S02]  /*0e70*/  PRMT R7, R7, 0x7632, R7 ;  /* 0x0000763207077816 */ /* 0x000fe40000000007 */
[----:B------:R-:W-:Y:S02]  /*0e80*/  SEL R11, R5, RZ, P3 ;  /* 0x000000ff050b7207 */ /* 0x000fe40001800000 */
[----:B------:R-:W-:Y:S02]  /*0e90*/  SEL R9, R9, RZ, P3 ;  /* 0x000000ff09097207 */ /* 0x000fe40001800000 */
[----:B------:R-:W-:Y:S01]  /*0ea0*/  PRMT R56, R56, 0x7632, R56 ;  /* 0x0000763238387816 */ /* 0x000fe20000000038 */
[----:B------:R-:W-:Y:S01]  /*0eb0*/  FFMA R10, R61, R62, R60 ;  /* 0x0000003e3d0a7223 */ /* 0x000fe2000000003c */
[----:B------:R-:W-:Y:S01]  /*0ec0*/  FADD R5, R58, R59 ;  /* 0x0000003b3a057221 */ /* 0x000fe20000000000 */
[----:B------:R-:W-:Y:S01]  /*0ed0*/  SHF.L.U32 R61, R9, 0x10, RZ ;  /* 0x00000010093d7819 */ /* 0x000fe200000006ff */
[----:B------:R-:W-:Y:S01]  /*0ee0*/  IMAD.U32 R59, R7, 0x10000, RZ ;  /* 0x00010000073b7824 */ /* 0x000fe200078e00ff */
[----:B------:R-:W-:Y:S01]  /*0ef0*/  SHF.L.U32 R60, R56, 0x10, RZ ;  /* 0x00000010383c7819 */ /* 0x000fe200000006ff */
[----:B------:R-:W-:Y:S01]  /*0f00*/  IMAD.U32 R58, R11, 0x10000, RZ ;  /* 0x000100000b3a7824 */ /* 0x000fe200078e00ff */
[----:B------:R-:W-:-:S02]  /*0f10*/  SEL R7, R4, RZ, P3 ;  /* 0x000000ff04077207 */ /* 0x000fc40001800000 */
[----:B------:R-:W-:Y:S02]  /*0f20*/  SEL R8, R8, RZ, P3 ;  /* 0x000000ff08087207 */ /* 0x000fe40001800000 */
[----:B------:R-:W-:Y:S02]  /*0f30*/  PRMT R11, R11, 0x7632, R11 ;  /* 0x000076320b0b7816 */ /* 0x000fe4000000000b */
[----:B------:R-:W-:Y:S01]  /*0f40*/  PRMT R9, R9, 0x7632, R9 ;  /* 0x0000763209097816 */ /* 0x000fe20000000009 */
[----:B------:R-:W-:Y:S01]  /*0f50*/  FADD R56, R58, R61 ;  /* 0x0000003d3a387221 */ /* 0x000fe20000000000 */
[----:B------:R-:W-:Y:S01]  /*0f60*/  FADD R4, R59, R60 ;  /* 0x0000003c3b047221 */ /* 0x000fe20000000000 */
[----:B------:R-:W-:Y:S01]  /*0f70*/  IMAD.U32 R58, R7, 0x10000, RZ ;  /* 0x00010000073a7824 */ /* 0x000fe200078e00ff */
[----:B------:R-:W-:Y:S01]  /*0f80*/  SHF.L.U32 R59, R11, 0x10, RZ ;  /* 0x000000100b3b7819 */ /* 0x000fe200000006ff */
[----:B------:R-:W-:Y:S01]  /*0f90*/  IMAD.U32 R11, R8, 0x10000, RZ ;  /* 0x00010000080b7824 */ /* 0x000fe200078e00ff */
[----:B------:R-:W-:-:S02]  /*0fa0*/  SHF.L.U32 R60, R9, 0x10, RZ ;  /* 0x00000010093c7819 */ /* 0x000fc400000006ff */
[----:B------:R-:W-:Y:S02]  /*0fb0*/  PRMT R7, R7, 0x7632, R7 ;  /* 0x0000763207077816 */ /* 0x000fe40000000007 */
[----:B------:R-:W-:Y:S02]  /*0fc0*/  PRMT R8, R8, 0x7632, R8 ;  /* 0x0000763208087816 */ /* 0x000fe40000000008 */
[----:B------:R-:W-:Y:S02]  /*0fd0*/  SEL R14, R14, RZ, P3 ;  /* 0x000000ff0e0e7207 */ /* 0x000fe40001800000 */
[----:B------:R-:W-:Y:S01]  /*0fe0*/  SEL R18, R18, RZ, P3 ;  /* 0x000000ff12127207 */ /* 0x000fe20001800000 */
[----:B------:R-:W-:Y:S01]  /*0ff0*/  FADD R11, R58, R11 ;  /* 0x0000000b3a0b7221 */ /* 0x000fe20000000000 */
[----:B------:R-:W-:Y:S01]  /*1000*/  FADD R9, R59, R60 ;  /* 0x0000003c3b097221 */ /* 0x000fe20000000000 */
[----:B------:R-:W-:Y:S01]  /*1010*/  IMAD.U32 R58, R7, 0x10000, RZ ;  /* 0x00010000073a7824 */ /* 0x000fe200078e00ff */
[----:B------:R-:W-:Y:S01]  /*1020*/  SHF.L.U32 R59, R8, 0x10, RZ ;  /* 0x00000010083b7819 */ /* 0x000fe200000006ff */
[----:B------:R-:W-:Y:S01]  /*1030*/  IMAD.U32 R60, R14, 0x10000, RZ ;  /* 0x000100000e3c7824 */ /* 0x000fe200078e00ff */
[----:B------:R-:W-:-:S02]  /*1040*/  SHF.L.U32 R7, R18, 0x10, RZ ;  /* 0x0000001012077819 */ /* 0x000fc400000006ff */
[----:B------:R-:W-:Y:S02]  /*1050*/  SEL R13, R13, RZ, P3 ;  /* 0x000000ff0d0d7207 */ /* 0x000fe40001800000 */
[----:B------:R-:W-:Y:S01]  /*1060*/  SEL R17, R17, RZ, P3 ;  /* 0x000000ff11117207 */ /* 0x000fe20001800000 */
[----:B------:R-:W-:Y:S01]  /*1070*/  FADD R8, R58, R59 ;  /* 0x0000003b3a087221 */ /* 0x000fe20000000000 */
[----:B------:R-:W-:Y:S01]  /*1080*/  FADD R59, R60, R7 ;  /* 0x000000073c3b7221 */ /* 0x000fe20000000000 */
[----:B------:R-:W-:Y:S01]  /*1090*/  PRMT R14, R14, 0x7632, R14 ;  /* 0x000076320e0e7816 */ /* 0x000fe2000000000e */
[----:B------:R-:W-:Y:S01]  /*10a0*/  IMAD.U32 R58, R13, 0x10000, RZ ;  /* 0x000100000d3a7824 */ /* 0x000fe200078e00ff */
[----:B------:R-:W-:Y:S02]  /*10b0*/  SHF.L.U32 R7, R17, 0x10, RZ ;  /* 0x0000001011077819 */ /* 0x000fe400000006ff */
[----:B------:R-:W-:Y:S02]  /*10c0*/  PRMT R15, R15, 0x7632, R15 ;  /* 0x000076320f0f7816 */ /* 0x000fe4000000000f */
[----:B------:R-:W-:-:S02]  /*10d0*/  PRMT R19, R19, 0x7632, R19 ;  /* 0x0000763213137816 */ /* 0x000fc40000000013 */
[----:B------:R-:W-:Y:S02]  /*10e0*/  SEL R12, R12, RZ, P3 ;  /* 0x000000ff0c0c7207 */ /* 0x000fe40001800000 */
[----:B------:R-:W-:Y:S01]  /*10f0*/  SEL R16, R16, RZ, P3 ;  /* 0x000000ff10107207 */ /* 0x000fe20001800000 */
[----:B------:R-:W-:Y:S01]  /*1100*/  FADD R61, R58, R7 ;  /* 0x000000073a3d7221 */ /* 0x000fe20000000000 */
[----:B------:R-:W-:Y:S01]  /*1110*/  SHF.L.U32 R19, R19, 0x10, RZ ;  /* 0x0000001013137819 */ /* 0x000fe200000006ff */
[----:B------:R-:W-:Y:S01]  /*1120*/  IMAD.U32 R58, R15, 0x10000, RZ ;  /* 0x000100000f3a7824 */ /* 0x000fe200078e00ff */
[----:B------:R-:W-:Y:S02]  /*1130*/  PRMT R13, R13, 0x7632, R13 ;  /* 0x000076320d0d7816 */ /* 0x000fe4000000000d */
[C---:B------:R-:W-:Y:S02]  /*1140*/  SHF.L.U32 R7, R16.reuse, 0x10, RZ ;  /* 0x0000001010077819 */ /* 0x040fe400000006ff */
[----:B------:R-:W-:Y:S01]  /*1150*/  PRMT R16, R16, 0x7632, R16 ;  /* 0x0000763210107816 */ /* 0x000fe20000000010 */
[----:B------:R-:W-:Y:S01]  /*1160*/  FADD R19, R58, R19 ;  /* 0x000000133a137221 */ /* 0x000fe20000000000 */
[----:B------:R-:W-:Y:S01]  /*1170*/  PRMT R18, R18, 0x7632, R18 ;  /* 0x0000763212127816 */ /* 0x000fe20000000012 */
[----:B------:R-:W-:Y:S01]  /*1180*/  IMAD.U32 R58, R13, 0x10000, RZ ;  /* 0x000100000d3a7824 */ /* 0x000fe200078e00ff */
[----:B------:R-:W-:-:S02]  /*1190*/  PRMT R17, R17, 0x7632, R17 ;  /* 0x0000763211117816 */ /* 0x000fc40000000011 */
[----:B------:R-:W-:Y:S02]  /*11a0*/  SHF.L.U32 R16, R16, 0x10, RZ ;  /* 0x0000001010107819 */ /* 0x000fe400000006ff */
[----:B------:R-:W-:Y:S02]  /*11b0*/  ISETP.NE.AND P4, PT, RZ, UR4, PT ;  /* 0x00000004ff007c0c */ /* 0x000fe4000bf85270 */
[----:B------:R-:W-:Y:S02]  /*11c0*/  SHF.L.U32 R18, R18, 0x10, RZ ;  /* 0x0000001012127819 */ /* 0x000fe400000006ff */
[----:B------:R-:W-:Y:S01]  /*11d0*/  SHF.L.U32 R17, R17, 0x10, RZ ;  /* 0x0000001011117819 */ /* 0x000fe200000006ff */
[----:B------:R-:W-:Y:S02]  /*11e0*/  IMAD.MOV.U32 R75, RZ, RZ, 0x3f800000 ;  /* 0x3f800000ff4b7424 */ /* 0x000fe400078e00ff */
[----:B------:R-:W-:Y:S01]  /*11f0*/  IMAD.MOV.U32 R77, RZ, RZ, 0x3f800000 ;  /* 0x3f800000ff4d7424 */ /* 0x000fe200078e00ff */
[----:B---3--:R-:W-:-:S02]  /*1200*/  SEL R23, R23, RZ, P3 ;  /* 0x000000ff17177207 */ /* 0x008fc40001800000 */
[----:B------:R-:W-:-:S03]  /*1210*/  SEL R22, R22, RZ, P3 ;  /* 0x000000ff16167207 */ /* 0x000fc60001800000 */
[----:B------:R-:W-:Y:S01]  /*1220*/  IMAD.U32 R76, R23, 0x10000, RZ ;  /* 0x00010000174c7824 */ /* 0x000fe200078e00ff */
[----:B------:R-:W-:-:S03]  /*1230*/  SEL R21, R21, RZ, P3 ;  /* 0x000000ff15157207 */ /* 0x000fc60001800000 */
[----:B------:R-:W-:Y:S01]  /*1240*/  @P0 FFMA R51, R63, R64, R76 ;  /* 0x000000403f330223 */ /* 0x000fe2000000004c */
[----:B------:R-:W-:Y:S02]  /*1250*/  IMAD.U32 R63, R14, 0x10000, RZ ;  /* 0x000100000e3f7824 */ /* 0x000fe400078e00ff */
[C---:B------:R-:W-:Y:S01]  /*1260*/  IMAD.U32 R14, R12.reuse, 0x10000, RZ ;  /* 0x000100000c0e7824 */ /* 0x040fe200078e00ff */
[----:B------:R-:W-:Y:S01]  /*1270*/  PRMT R12, R12, 0x7632, R12 ;  /* 0x000076320c0c7816 */ /* 0x000fe2000000000c */
[----:B------:R-:W-:Y:S01]  /*1280*/  IMAD.U32 R15, R22, 0x10000, RZ ;  /* 0x00010000160f7824 */ /* 0x000fe200078e00ff */
[----:B------:R-:W-:Y:S01]  /*1290*/  SEL R20, R20, RZ, P3 ;  /* 0x000000ff14147207 */ /* 0x000fe20001800000 */
[----:B------:R-:W-:Y:S01]  /*12a0*/  FADD R14, R14, R7 ;  /* 0x000000070e0e7221 */ /* 0x000fe20000000000 */
[----:B------:R-:W-:Y:S01]  /*12b0*/  SHF.L.U32 R13, R21, 0x10, RZ ;  /* 0x00000010150d7819 */ /* 0x000fe200000006ff */
[----:B------:R-:W-:Y:S01]  /*12c0*/  @P0 FFMA R57, R6, R59, R15 ;  /* 0x0000003b06390223 */ /* 0x000fe2000000000f */
[----:B------:R-:W-:Y:S01]  /*12d0*/  IMAD.U32 R7, R12, 0x10000, RZ ;  /* 0x000100000c077824 */ /* 0x000fe200078e00ff */
[----:B------:R-:W-:-:S02]  /*12e0*/  PRMT R22, R22, 0x7632, R22 ;  /* 0x0000763216167816 */ /* 0x000fc40000000016 */
[----:B------:R-:W-:Y:S02]  /*12f0*/  PRMT R6, R20, 0x7632, R6 ;  /* 0x0000763214067816 */ /* 0x000fe40000000006 */
[----:B------:R-:W-:Y:S02]  /*1300*/  PRMT R23, R23, 0x7632, R23 ;  /* 0x0000763217177816 */ /* 0x000fe40000000017 */
[----:B------:R-:W-:Y:S01]  /*1310*/  PRMT R21, R21, 0x7632, R21 ;  /* 0x0000763215157816 */ /* 0x000fe20000000015 */
[----:B------:R-:W-:Y:S01]  /*1320*/  FADD R7, R7, R16 ;  /* 0x0000001007077221 */ /* 0x000fe20000000000 */
[----:B------:R-:W-:Y:S01]  /*1330*/  @P0 FFMA R55, R56, R61, R13 ;  /* 0x0000003d38370223 */ /* 0x000fe2000000000d */
[----:B------:R-:W-:Y:S01]  /*1340*/  FADD R18, R63, R18 ;  /* 0x000000123f127221 */ /* 0x000fe20000000000 */
[----:B------:R-:W-:Y:S01]  /*1350*/  IMAD.U32 R20, R20, 0x10000, RZ ;  /* 0x0001000014147824 */ /* 0x000fe200078e00ff */
[----:B------:R-:W-:Y:S01]  /*1360*/  SHF.L.U32 R23, R23, 0x10, RZ ;  /* 0x0000001017177819 */ /* 0x000fe200000006ff */
[----:B------:R-:W-:Y:S01]  /*1370*/  IMAD.U32 R22, R22, 0x10000, RZ ;  /* 0x0001000016167824 */ /* 0x000fe200078e00ff */
[----:B------:R-:W-:Y:S01]  /*1380*/  SHF.L.U32 R16, R21, 0x10, RZ ;  /* 0x0000001015107819 */ /* 0x000fe200000006ff */
[----:B------:R-:W-:-:S02]  /*1390*/  IMAD.U32 R13, R6, 0x10000, RZ ;  /* 0x00010000060d7824 */ /* 0x000fc400078e00ff */
[----:B------:R-:W-:Y:S01]  /*13a0*/  FADD R12, R58, R17 ;  /* 0x000000113a0c7221 */ /* 0x000fe20000000000 */
[----:B------:R-:W-:Y:S01]  /*13b0*/  @P0 FFMA R53, R11, R14, R20 ;  /* 0x0000000e0b350223 */ /* 0x000fe20000000014 */
[----:B------:R-:W-:Y:S01]  /*13c0*/  @P0 FFMA R54, R5, R18, R22 ;  /* 0x0000001205360223 */ /* 0x000fe20000000016 */
[----:B------:R-:W-:Y:S01]  /*13d0*/  @P0 FFMA R52, R8, R7, R13 ;  /* 0x0000000708340223 */ /* 0x000fe2000000000d */
[----:B------:R-:W-:Y:S01]  /*13e0*/  @P0 FFMA R10, R4, R19, R23 ;  /* 0x00000013040a0223 */ /* 0x000fe20000000017 */
[----:B------:R-:W-:Y:S01]  /*13f0*/  @P0 FFMA R50, R9, R12, R16 ;  /* 0x0000000c09320223 */ /* 0x000fe20000000010 */
[----:B------:R-:W-:Y:S02]  /*1400*/  HFMA2.MMA R12, -RZ, RZ, 1.875, 0 ;  /* 0x3f800000ff0c7435 */ /* 0x000fe400000001ff */
[----:B------:R-:W-:Y:S02]  /*1410*/  HFMA2.MMA R14, -RZ, RZ, 1.875, 0 ;  /* 0x3f800000ff0e7435 */ /* 0x000fe400000001ff */
[----:B------:R-:W-:Y:S01]  /*1420*/  HFMA2.MMA R76, -RZ, RZ, 1.875, 0 ;  /* 0x3f800000ff4c7435 */ /* 0x000fe200000001ff */
[----:B------:R-:W-:Y:S01]  /*1430*/  IMAD.MOV.U32 R56, RZ, RZ, RZ ;  /* 0x000000ffff387224 */ /* 0x000fe200078e00ff */
[----:B------:R-:W-:-:S02]  /*1440*/  MOV R23, RZ ;  /* 0x000000ff00177202 */ /* 0x000fc40000000f00 */
[----:B------:R-:W-:Y:S02]  /*1450*/  CS2R R58, SRZ ;  /* 0x00000000003a7805 */ /* 0x000fe4000001ff00 */
[----:B------:R-:W-:Y:S02]  /*1460*/  CS2R R60, SRZ ;  /* 0x00000000003c7805 */ /* 0x000fe4000001ff00 */
[----:B------:R-:W-:Y:S01]  /*1470*/  CS2R R62, SRZ ;  /* 0x00000000003e7805 */ /* 0x000fe2000001ff00 */
[----:B------:R-:W-:Y:S01]  /*1480*/  IMAD.MOV.U32 R11, RZ, RZ, 0x3f800000 ;  /* 0x3f800000ff0b7424 */ /* 0x000fe200078e00ff */
[----:B------:R-:W-:Y:S01]  /*1490*/  MOV R64, 0x3f800000 ;  /* 0x3f80000000407802 */ /* 0x000fe20000000f00 */
[----:B------:R-:W-:Y:S01]  /*14a0*/  IMAD.MOV.U32 R13, RZ, RZ, 0x3f800000 ;  /* 0x3f800000ff0d7424 */ /* 0x000fe200078e00ff */
[----:B------:R-:W-:Y:S01]  /*14b0*/  MOV R15, R53 ;  /* 0x00000035000f7202 */ /* 0x000fe20000000f00 */
[----:B------:R-:W-:Y:S01]  /*14c0*/  IMAD.MOV.U32 R17, RZ, RZ, R55 ;  /* 0x000000ffff117224 */ /* 0x000fe200078e0037 */
[----:B------:R-:W-:Y:S01]  /*14d0*/  MOV R19, R57 ;  /* 0x0000003900137202 */ /* 0x000fe20000000f00 */
[----:B------:R-:W-:Y:S01]  /*14e0*/  IMAD.MOV.U32 R21, RZ, RZ, R51 ;  /* 0x000000ffff157224 */ /* 0x000fe200078e0033 */
[----:B------:R-:W-:Y:S01]  /*14f0*/  MOV R16, R52 ;  /* 0x0000003400107202 */ /* 0x000fe20000000f00 */
[----:B------:R-:W-:Y:S01]  /*1500*/  IMAD.MOV.U32 R18, RZ, RZ, R50 ;  /* 0x000000ffff127224 */ /* 0x000fe200078e0032 */
[----:B------:R-:W-:Y:S01]  /*1510*/  MOV R20, R54 ;  /* 0x0000003600147202 */ /* 0x000fe20000000f00 */
[----:B------:R-:W-:Y:S01]  /*1520*/  IMAD.MOV.U32 R22, RZ, RZ, R10 ;  /* 0x000000ffff167224 */ /* 0x000fe200078e000a */
[----:B------:R-:W-:Y:S06]  /*1530*/  @!P4 BRA `(.L_x_0) ;  /* 0x0000000400c0c947 */ /* 0x000fec0003800000 */
[----:B------:R-:W-:Y:S01]  /*1540*/  FADD R12, R25, 1 ;  /* 0x3f800000190c7421 */ /* 0x000fe20000000000 */
[----:B------:R-:W-:Y:S01]  /*1550*/  FADD R4, R53, -R42 ;  /* 0x8000002a35047221 */ /* 0x000fe20000000000 */
[----:B------:R-:W-:Y:S01]  /*1560*/  FADD R11, R26, 1 ;  /* 0x3f8000001a0b7421 */ /* 0x000fe20000000000 */
[----:B------:R-:W-:Y:S01]  /*1570*/  FADD R23, R52, -R43 ;  /* 0x8000002b34177221 */ /* 0x000fe20000000000 */
[----:B------:R-:W-:Y:S01]  /*1580*/  FMUL R5, R12, 0.25 ;  /* 0x3e8000000c057820 */ /* 0x000fe20000400000 */
[----:B------:R-:W-:Y:S01]  /*1590*/  FMUL R7, R4, 0.25 ;  /* 0x3e80000004077820 */ /* 0x000fe20000400000 */
[----:B------:R-:W-:Y:S01]  /*15a0*/  FSETP.GT.AND P6, PT, |R12|, 8.50705917302346158658e+37, PT ;  /* 0x7e8000000c00780b */ /* 0x000fe20003fc4200 */
[C---:B------:R-:W-:Y:S01]  /*15b0*/  FMUL R6, R11.reuse, 0.25 ;  /* 0x3e8000000b067820 */ /* 0x040fe20000400000 */
[----:B------:R-:W-:Y:S01]  /*15c0*/  FSETP.GEU.AND P4, PT, |R11|, 1.175494350822287508e-38, PT ;  /* 0x008000000b00780b */ /* 0x000fe20003f8e200 */
[----:B------:R-:W-:Y:S01]  /*15d0*/  FMUL R8, R23, 0.25 ;  /* 0x3e80000017087820 */ /* 0x000fe20000400000 */
[----:B------:R-:W-:Y:S01]  /*15e0*/  FSEL R5, R5, R12, P6 ;  /* 0x0000000c05057208 */ /* 0x000fe20003000000 */
[----:B------:R-:W-:Y:S01]  /*15f0*/  FADD R14, R27, 1 ;  /* 0x3f8000001b0e7421 */ /* 0x000fe20000000000 */
[----:B------:R-:W-:Y:S01]  /*1600*/  FSEL R7, R7, R4, P6 ;  /* 0x0000000407077208 */ /* 0x000fe20003000000 */
[----:B------:R-:W-:Y:S01]  /*1610*/  FADD R58, R55, -R44 ;  /* 0x8000002c373a7221 */ /* 0x000fe20000000000 */
[----:B------:R-:W-:Y:S01]  /*1620*/  FSETP.GT.AND P6, PT, |R11|, 8.50705917302346158658e+37, PT ;  /* 0x7e8000000b00780b */ /* 0x000fe20003fc4200 */
[----:B------:R-:W-:Y:S01]  /*1630*/  FADD R13, R28, 1 ;  /* 0x3f8000001c0d7421 */ /* 0x000fe20000000000 */
[----:B------:R-:W-:Y:S01]  /*1640*/  FSETP.GEU.AND P5, PT, |R12|, 1.175494350822287508e-38, PT ;  /* 0x008000000c00780b */ /* 0x000fe20003fae200 */
[----:B------:R-:W-:Y:S01]  /*1650*/  FMUL R9, R14, 0.25 ;  /* 0x3e8000000e097820 */ /* 0x000fe20000400000 */
[----:B------:R-:W-:Y:S01]  /*1660*/  FSEL R6, R6, R11, P6 ;  /* 0x0000000b06067208 */ /* 0x000fe20003000000 */
[----:B------:R-:W-:Y:S01]  /*1670*/  FMUL R15, R58, 0.25 ;  /* 0x3e8000003a0f7820 */ /* 0x000fe20000400000 */
[----:B------:R-:W-:Y:S01]  /*1680*/  FSEL R8, R8, R23, P6 ;  /* 0x0000001708087208 */ /* 0x000fe20003000000 */
[C---:B------:R-:W-:Y:S01]  /*1690*/  FMUL R16, R13.reuse, 0.25 ;  /* 0x3e8000000d107820 */ /* 0x040fe20000400000 */
[----:B------:R-:W-:Y:S01]  /*16a0*/  FSETP.GT.AND P6, PT, |R14|, 8.50705917302346158658e+37, PT ;  /* 0x7e8000000e00780b */ /* 0x000fe20003fc4200 */
[----:B------:R-:W-:Y:S01]  /*16b0*/  @!P4 FMUL R6, R6, 16777216 ;  /* 0x4b8000000606c820 */ /* 0x000fe20000400000 */
[----:B------:R-:W-:Y:S01]  /*16c0*/  FADD R59, R50, -R45 ;  /* 0x8000002d323b7221 */ /* 0x000fe20000000000 */
[----:B------:R-:W-:Y:S01]  /*16d0*/  @!P4 FMUL R8, R8, 16777216 ;  /* 0x4b8000000808c820 */ /* 0x000fe20000400000 */
[----:B------:R-:W-:Y:S01]  /*16e0*/  FSETP.GEU.AND P4, PT, |R13|, 1.175494350822287508e-38, PT ;  /* 0x008000000d00780b */ /* 0x000fe20003f8e200 */
[----:B------:R-:W-:Y:S01]  /*16f0*/  FADD R64, R29, 1 ;  /* 0x3f8000001d407421 */ /* 0x000fe20000000000 */
[----:B------:R-:W-:Y:S01]  /*1700*/  FSEL R9, R9, R14, P6 ;  /* 0x0000000e09097208 */ /* 0x000fe20003000000 */
[----:B------:R-:W1:Y:S01]  /*1710*/  MUFU.RCP R6, R6 ;  /* 0x0000000600067308 */ /* 0x000e620000001000 */
[----:B------:R-:W-:Y:S01]  /*1720*/  FSEL R17, R15, R58, P6 ;  /* 0x0000003a0f117208 */ /* 0x000fe20003000000 */
[----:B------:R-:W-:Y:S01]  /*1730*/  @!P5 FMUL R5, R5, 16777216 ;  /* 0x4b8000000505d820 */ /* 0x000fe20000400000 */
[----:B------:R-:W-:Y:S01]  /*1740*/  FSETP.GT.AND P6, PT, |R13|, 8.50705917302346158658e+37, PT ;  /* 0x7e8000000d00780b */ /* 0x000fe20003fc4200 */
[----:B------:R-:W-:Y:S01]  /*1750*/  @!P5 FMUL R7, R7, 16777216 ;  /* 0x4b8000000707d820 */ /* 0x000fe20000400000 */
[----:B------:R-:W-:Y:S01]  /*1760*/  FSETP.GEU.AND P5, PT, |R14|, 1.175494350822287508e-38, PT ;  /* 0x008000000e00780b */ /* 0x000fe20003fae200 */
[----:B------:R-:W-:Y:S01]  /*1770*/  FADD R60, R57, -R46 ;  /* 0x8000002e393c7221 */ /* 0x000fe20000000000 */
[----:B------:R-:W-:Y:S01]  /*1780*/  FSEL R18, R16, R13, P6 ;  /* 0x0000000d10127208 */ /* 0x000fe20003000000 */
[----:B------:R-:W2:Y:S01]  /*1790*/  MUFU.RCP R5, R5 ;  /* 0x0000000500057308 */ /* 0x000ea20000001000 */
[----:B------:R-:W-:Y:S01]  /*17a0*/  FADD R75, R30, 1 ;  /* 0x3f8000001e4b7421 */ /* 0x000fe20000000000 */
[----:B------:R-:W-:Y:S01]  /*17b0*/  FADD R61, R54, -R47 ;  /* 0x8000002f363d7221 */ /* 0x000fe20000000000 */
[----:B------:R-:W-:Y:S01]  /*17c0*/  FADD R76, R31, 1 ;  /* 0x3f8000001f4c7421 */ /* 0x000fe20000000000 */
[----:B------:R-:W-:Y:S01]  /*17d0*/  @!P4 FMUL R18, R18, 16777216 ;  /* 0x4b8000001212c820 */ /* 0x000fe20000400000 */
[----:B------:R-:W-:Y:S01]  /*17e0*/  FADD R62, R51, -R48 ;  /* 0x80000030333e7221 */ /* 0x000fe20000000000 */
[----:B------:R-:W-:Y:S01]  /*17f0*/  FADD R77, R32, 1 ;  /* 0x3f800000204d7421 */ /* 0x000fe20000000000 */
[----:B-1----:R-:W-:Y:S01]  /*1800*/  FFMA R16, R6, R8, R43 ;  /* 0x0000000806107223 */ /* 0x002fe2000000002b */
[----:B------:R-:W-:Y:S01]  /*1810*/  FMUL R6, R59, 0.25 ;  /* 0x3e8000003b067820 */ /* 0x000fe20000400000 */
[----:B------:R-:W-:Y:S01]  /*1820*/  FMUL R8, R75, 0.25 ;  /* 0x3e8000004b087820 */ /* 0x000fe20000400000 */
[----:B------:R-:W1:Y:S01]  /*1830*/  MUFU.RCP R18, R18 ;  /* 0x0000001200127308 */ /* 0x000e620000001000 */
[----:B------:R-:W-:Y:S01]  /*1840*/  @!P5 FMUL R9, R9, 16777216 ;  /* 0x4b8000000909d820 */ /* 0x000fe20000400000 */
[----:B------:R-:W-:Y:S01]  /*1850*/  @!P5 FMUL R17, R17, 16777216 ;  /* 0x4b8000001111d820 */ /* 0x000fe20000400000 */
[----:B------:R-:W-:Y:S01]  /*1860*/  FSEL R6, R6, R59, P6 ;  /* 0x0000003b06067208 */ /* 0x000fe20003000000 */
[----:B------:R-:W-:Y:S01]  /*1870*/  FMUL R19, R62, 0.25 ;  /* 0x3e8000003e137820 */ /* 0x000fe20000400000 */
[----:B--2---:R-:W-:Y:S01]  /*1880*/  FFMA R15, R5, R7, R42 ;  /* 0x00000007050f7223 */ /* 0x004fe2000000002a */
[----:B------:R-:W-:Y:S01]  /*1890*/  FMUL R5, R64, 0.25 ;  /* 0x3e80000040057820 */ /* 0x000fe20000400000 */
[----:B------:R-:W-:Y:S01]  /*18a0*/  FMUL R7, R60, 0.25 ;  /* 0x3e8000003c077820 */ /* 0x000fe20000400000 */
[----:B------:R-:W2:Y:S01]  /*18b0*/  MUFU.RCP R9, R9 ;  /* 0x0000000900097308 */ /* 0x000ea20000001000 */
[----:B------:R-:W-:Y:S01]  /*18c0*/  FSETP.GT.AND P6, PT, |R64|, 8.50705917302346158658e+37, PT ;  /* 0x7e8000004000780b */ /* 0x000fe20003fc4200 */
[----:B------:R-:W-:Y:S01]  /*18d0*/  @!P4 FMUL R6, R6, 16777216 ;  /* 0x4b8000000606c820 */ /* 0x000fe20000400000 */
[----:B------:R-:W-:Y:S01]  /*18e0*/  FSETP.GEU.AND P4, PT, |R75|, 1.175494350822287508e-38, PT ;  /* 0x008000004b00780b */ /* 0x000fe20003f8e200 */
[----:B------:R-:W-:Y:S01]  /*18f0*/  FMUL R20, R77, 0.25 ;  /* 0x3e8000004d147820 */ /* 0x000fe20000400000 */
[----:B------:R-:W-:Y:S01]  /*1900*/  FSEL R5, R5, R64, P6 ;  /* 0x0000004005057208 */ /* 0x000fe20003000000 */
[----:B------:R-:W-:Y:S01]  /*1910*/  FADD R63, R10, -R49 ;  /* 0x800000310a3f7221 */ /* 0x000fe20000000000 */
[----:B------:R-:W-:Y:S01]  /*1920*/  FSEL R7, R7, R60, P6 ;  /* 0x0000003c07077208 */ /* 0x000fe20003000000 */
[----:B-1----:R-:W-:Y:S01]  /*1930*/  FFMA R18, R18, R6, R45 ;  /* 0x0000000612127223 */ /* 0x002fe2000000002d */
[----:B------:R-:W-:Y:S01]  /*1940*/  FSETP.GT.AND P6, PT, |R75|, 8.50705917302346158658e+37, PT ;  /* 0x7e8000004b00780b */ /* 0x000fe20003fc4200 */
[----:B------:R-:W-:Y:S01]  /*1950*/  FMUL R6, R61, 0.25 ;  /* 0x3e8000003d067820 */ /* 0x000fe20000400000 */
[----:B------:R-:W-:-:S02]  /*1960*/  FSETP.GEU.AND P5, PT, |R64|, 1.175494350822287508e-38, PT ;  /* 0x008000004000780b */ /* 0x000fc40003fae200 */
[----:B------:R-:W-:Y:S02]  /*1970*/  FSEL R8, R8, R75, P6 ;  /* 0x0000004b08087208 */ /* 0x000fe40003000000 */
[----:B------:R-:W-:Y:S01]  /*1980*/  FSEL R6, R6, R61, P6 ;  /* 0x0000003d06067208 */ /* 0x000fe20003000000 */
[----:B--2---:R-:W-:Y:S01]  /*1990*/  FFMA R17, R9, R17, R44 ;  /* 0x0000001109117223 */ /* 0x004fe2000000002c */
[----:B------:R-:W-:Y:S01]  /*19a0*/  FMUL R9, R76, 0.25 ;  /* 0x3e8000004c097820 */ /* 0x000fe20000400000 */
[----:B------:R-:W-:Y:S01]  /*19b0*/  @!P4 FMUL R8, R8, 16777216 ;  /* 0x4b8000000808c820 */ /* 0x000fe20000400000 */
[----:B------:R-:W-:Y:S01]  /*19c0*/  FSETP.GT.AND P6, PT, |R76|, 8.50705917302346158658e+37, PT ;  /* 0x7e8000004c00780b */ /* 0x000fe20003fc4200 */
[----:B------:R-:W-:Y:S01]  /*19d0*/  @!P4 FMUL R6, R6, 16777216 ;  /* 0x4b8000000606c820 */ /* 0x000fe20000400000 */
[----:B------:R-:W-:Y:S02]  /*19e0*/  FSETP.GEU.AND P4, PT, |R77|, 1.175494350822287508e-38, PT ;  /* 0x008000004d00780b */ /* 0x000fe40003f8e200 */
[----:B------:R-:W-:Y:S01]  /*19f0*/  FSEL R9, R9, R76, P6 ;  /* 0x0000004c09097208 */ /* 0x000fe20003000000 */
[----:B------:R-:W1:Y:S01]  /*1a00*/  MUFU.RCP R8, R8 ;  /* 0x0000000800087308 */ /* 0x000e620000001000 */
[----:B------:R-:W-:Y:S01]  /*1a10*/  FSEL R21, R19, R62, P6 ;  /* 0x0000003e13157208 */ /* 0x000fe20003000000 */
[----:B------:R-:W-:Y:S01]  /*1a20*/  @!P5 FMUL R5, R5, 16777216 ;  /* 0x4b8000000505d820 */ /* 0x000fe20000400000 */
[----:B------:R-:W-:Y:S01]  /*1a30*/  @!P5 FMUL R7, R7, 16777216 ;  /* 0x4b8000000707d820 */ /* 0x000fe20000400000 */
[----:B------:R-:W-:-:S02]  /*1a40*/  FSETP.GEU.AND P6, PT, |R76|, 1.175494350822287508e-38, PT ;  /* 0x008000004c00780b */ /* 0x000fc40003fce200 */
[----:B------:R-:W-:Y:S02]  /*1a50*/  FSETP.GT.AND P5, PT, |R77|, 8.50705917302346158658e+37, PT ;  /* 0x7e8000004d00780b */ /* 0x000fe40003fa4200 */
[----:B------:R-:W2:Y:S02]  /*1a60*/  MUFU.RCP R5, R5 ;  /* 0x0000000500057308 */ /* 0x000ea40000001000 */
[----:B------:R-:W-:-:S05]  /*1a70*/  FSEL R56, R20, R77, P5 ;  /* 0x0000004d14387208 */ /* 0x000fca0002800000 */
[----:B------:R-:W-:Y:S01]  /*1a80*/  @!P4 FMUL R56, R56, 16777216 ;  /* 0x4b8000003838c820 */ /* 0x000fe20000400000 */
[----:B-1----:R-:W-:Y:S01]  /*1a90*/  FFMA R20, R8, R6, R47 ;  /* 0x0000000608147223 */ /* 0x002fe2000000002f */
[----:B------:R-:W-:Y:S01]  /*1aa0*/  @!P6 FMUL R9, R9, 16777216 ;  /* 0x4b8000000909e820 */ /* 0x000fe20000400000 */
[----:B------:R-:W-:Y:S01]  /*1ab0*/  FMUL R6, R63, 0.25 ;  /* 0x3e8000003f067820 */ /* 0x000fe20000400000 */
[----:B------:R1:W3:Y:S01]  /*1ac0*/  MUFU.RCP R22, R56 ;  /* 0x0000003800167308 */ /* 0x0002e20000001000 */
[----:B------:R-:W-:-:S03]  /*1ad0*/  @!P6 FMUL R21, R21, 16777216 ;  /* 0x4b8000001515e820 */ /* 0x000fc60000400000 */
[----:B------:R-:W-:Y:S01]  /*1ae0*/  FSEL R6, R6, R63, P5 ;  /* 0x0000003f06067208 */ /* 0x000fe20002800000 */
[----:B--2---:R-:W-:-:S03]  /*1af0*/  FFMA R19, R5, R7, R46 ;  /* 0x0000000705137223 */ /* 0x004fc6000000002e */
[----:B------:R-:W2:Y:S01]  /*1b00*/  MUFU.RCP R9, R9 ;  /* 0x0000000900097308 */ /* 0x000ea20000001000 */
[----:B------:R-:W-:Y:S01]  /*1b10*/  @!P4 FMUL R6, R6, 16777216 ;  /* 0x4b8000000606c820 */ /* 0x000fe20000400000 */
[----:B-1----:R-:W-:-:S04]  /*1b20*/  FADD R56, R53, -R15 ;  /* 0x8000000f35387221 */ /* 0x002fc80000000000 */
[----:B------:R-:W-:Y:S01]  /*1b30*/  FFMA R56, R4, R56, R33 ;  /* 0x0000003804387223 */ /* 0x000fe20000000021 */
[----:B---3--:R-:W-:-:S04]  /*1b40*/  FFMA R22, R22, R6, R49 ;  /* 0x0000000616167223 */ /* 0x008fc80000000031 */
[----:B------:R-:W-:Y:S01]  /*1b50*/  FADD R5, R10, -R22 ;  /* 0x800000160a057221 */ /* 0x000fe20000000000 */
[----:B--2---:R-:W-:-:S03]  /*1b60*/  FFMA R21, R9, R21, R48 ;  /* 0x0000001509157223 */ /* 0x004fc60000000030 */
[----:B------:R-:W-:Y:S01]  /*1b70*/  FFMA R63, R63, R5, R40 ;  /* 0x000000053f3f7223 */ /* 0x000fe20000000028 */
[----:B------:R-:W-:-:S04]  /*1b80*/  FADD R5, R51, -R21 ;  /* 0x8000001533057221 */ /* 0x000fc80000000000 */
        /* <DEDUP_REMOVED lines=10> */
[----:B------:R-:W-:-:S07]  /*1c30*/  FFMA R23, R23, R5, R34 ;  /* 0x0000000517177223 */ /* 0x000fce0000000022 */
.L_x_0:
[----:B------:R-:W-:Y:S01]  /*1c40*/  F2FP.BF16.F32.PACK_AB R5, R50, R55 ;  /* 0x000000373205723e */ /* 0x000fe200000010ff */
[----:B------:R-:W-:Y:S01]  /*1c50*/  UIADD3 UR4, UP0, UR4, 0x400, URZ ;  /* 0x0000040004047890 */ /* 0x000fe2000ff1e03f */
[----:B------:R-:W-:Y:S01]  /*1c60*/  IADD3 R50, R0, R41, RZ ;  /* 0x0000002900327210 */ /* 0x000fe20007ffe0ff */
[----:B------:R-:W-:Y:S01]  /*1c70*/  VIADD R41, R41, 0x200 ;  /* 0x0000020029297836 */ /* 0x000fe20000000000 */
[----:B------:R-:W-:Y:S01]  /*1c80*/  F2FP.BF16.F32.PACK_AB R4, R52, R53 ;  /* 0x000000353404723e */ /* 0x000fe200000010ff */
[----:B------:R-:W-:Y:S01]  /*1c90*/  UIADD3.X UR5, URZ, UR5, URZ, UP0, !UPT ;  /* 0x000000053f057290 */ /* 0x000fe200087fe43f */
[----:B------:R-:W-:Y:S02]  /*1ca0*/  SHF.R.S32.HI R7, RZ, 0x1f, R50 ;  /* 0x0000001fff077819 */ /* 0x000fe40000011432 */
[----:B------:R-:W-:Y:S02]  /*1cb0*/  LEA R8, P4, R50, UR8, 0x1 ;  /* 0x0000000832087c11 */ /* 0x000fe4000f8808ff */
[----:B------:R-:W-:-:S02]  /*1cc0*/  F2FP.BF16.F32.PACK_AB R6, R54, R57 ;  /* 0x000000393606723e */ /* 0x000fc400000010ff */
[----:B------:R-:W-:Y:S02]  /*1cd0*/  LEA.HI.X R9, R50, UR9, R7, 0x1, P4 ;  /* 0x0000000932097c11 */ /* 0x000fe4000a0f0c07 */
[----:B------:R-:W-:Y:S02]  /*1ce0*/  ISETP.GE.U32.AND P4, PT, R41, 0xc00, PT ;  /* 0x00000c002900780c */ /* 0x000fe40003f86070 */
[----:B------:R-:W-:Y:S02]  /*1cf0*/  F2FP.BF16.F32.PACK_AB R7, R10, R51 ;  /* 0x000000330a07723e */ /* 0x000fe400000010ff */
[----:B------:R-:W-:Y:S02]  /*1d00*/  FSEL R42, R15, R42, !P1 ;  /* 0x0000002a0f2a7208 */ /* 0x000fe40004800000 */
[----:B------:R-:W-:Y:S01]  /*1d10*/  FSEL R43, R16, R43, !P1 ;  /* 0x0000002b102b7208 */ /* 0x000fe20004800000 */
[----:B------:R1:W-:Y:S01]  /*1d20*/  @!P1 STG.E.128 desc[UR6][R8.64], R4 ;  /* 0x0000000408009986 */ /* 0x0003e2000c101d06 */
[----:B------:R-:W-:-:S02]  /*1d30*/  FSEL R44, R17, R44, !P1 ;  /* 0x0000002c112c7208 */ /* 0x000fc40004800000 */
[----:B------:R-:W-:Y:S02]  /*1d40*/  FSEL R45, R18, R45, !P1 ;  /* 0x0000002d122d7208 */ /* 0x000fe40004800000 */
[----:B------:R-:W-:Y:S02]  /*1d50*/  FSEL R46, R19, R46, !P1 ;  /* 0x0000002e132e7208 */ /* 0x000fe40004800000 */
[----:B------:R-:W-:Y:S02]  /*1d60*/  FSEL R47, R20, R47, !P1 ;  /* 0x0000002f142f7208 */ /* 0x000fe40004800000 */
[----:B------:R-:W-:Y:S02]  /*1d70*/  FSEL R48, R21, R48, !P1 ;  /* 0x0000003015307208 */ /* 0x000fe40004800000 */
[----:B------:R-:W-:Y:S02]  /*1d80*/  FSEL R49, R22, R49, !P1 ;  /* 0x0000003116317208 */ /* 0x000fe40004800000 */
        /* <DEDUP_REMOVED lines=15> */
[----:B------:R-:W-:Y:S01]  /*1e80*/  FSEL R32, R77, R32, !P1 ;  /* 0x000000204d207208 */ /* 0x000fe20004800000 */
[----:B-1----:R-:W-:Y:S06]  /*1e90*/  @!P4 BRA `(.L_x_1) ;  /* 0xffffffe4003cc947 */ /* 0x002fec000383ffff */
[----:B------:R-:W-:Y:S01]  /*1ea0*/  FADD R6, R25, R26 ;  /* 0x0000001a19067221 */ /* 0x000fe20000000000 */
[----:B------:R-:W-:Y:S01]  /*1eb0*/  FMUL R7, R26, 0.25 ;  /* 0x3e8000001a077820 */ /* 0x000fe20000400000 */
[----:B------:R-:W-:Y:S01]  /*1ec0*/  FMUL R12, R27, 0.25 ;  /* 0x3e8000001b0c7820 */ /* 0x000fe20000400000 */
[----:B------:R-:W-:Y:S01]  /*1ed0*/  FMUL R9, R28, 0.25 ;  /* 0x3e8000001c097820 */ /* 0x000fe20000400000 */
[C---:B------:R-:W-:Y:S01]  /*1ee0*/  FMUL R5, R6.reuse, 0.25 ;  /* 0x3e80000006057820 */ /* 0x040fe20000400000 */
[----:B------:R-:W-:Y:S01]  /*1ef0*/  FSETP.GT.AND P0, PT, |R6|, 8.50705917302346158658e+37, PT ;  /* 0x7e8000000600780b */ /* 0x000fe20003f04200 */
[----:B------:R-:W-:Y:S01]  /*1f00*/  FADD R43, -R42, R43 ;  /* 0x0000002b2a2b7221 */ /* 0x000fe20000000100 */
[C---:B------:R-:W-:Y:S01]  /*1f10*/  FSETP.GEU.AND P4, PT, |R6|.reuse, 1.175494350822287508e-38, PT ;  /* 0x008000000600780b */ /* 0x040fe20003f8e200 */
[----:B------:R-:W-:Y:S01]  /*1f20*/  FMUL R16, R29, 0.25 ;  /* 0x3e8000001d107820 */ /* 0x000fe20000400000 */
[----:B------:R-:W-:Y:S01]  /*1f30*/  FSEL R26, R7, R26, P0 ;  /* 0x0000001a071a7208 */ /* 0x000fe20000000000 */
[----:B------:R-:W-:Y:S01]  /*1f40*/  FADD R7, R27, R6 ;  /* 0x000000061b077221 */ /* 0x000fe20000000000 */
[----:B------:R-:W-:Y:S01]  /*1f50*/  FSEL R5, R5, R6, P0 ;  /* 0x0000000605057208 */ /* 0x000fe20000000000 */
[----:B------:R-:W-:Y:S01]  /*1f60*/  FMUL R8, R43, R43 ;  /* 0x0000002b2b087220 */ /* 0x000fe20000400000 */
[----:B------:R-:W-:Y:S01]  /*1f70*/  FSETP.NEU.AND P5, PT, R6, RZ, PT ;  /* 0x000000ff0600720b */ /* 0x000fe20003fad000 */
[C---:B------:R-:W-:Y:S01]  /*1f80*/  FMUL R10, R7.reuse, 0.25 ;  /* 0x3e800000070a7820 */ /* 0x040fe20000400000 */
[C---:B------:R-:W-:Y:S01]  /*1f90*/  FSETP.GEU.AND P0, PT, |R7|.reuse, 1.175494350822287508e-38, PT ;  /* 0x008000000700780b */ /* 0x040fe20003f0e200 */
[----:B------:R-:W-:Y:S01]  /*1fa0*/  FADD R14, R28, R7 ;  /* 0x000000071c0e7221 */ /* 0x000fe20000000000 */
[----:B------:R-:W-:Y:S01]  /*1fb0*/  FSETP.GT.AND P2, PT, |R7|, 8.50705917302346158658e+37, PT ;  /* 0x7e8000000700780b */ /* 0x000fe20003f44200 */
[----:B------:R-:W-:Y:S01]  /*1fc0*/  FADD R34, R33, R34 ;  /* 0x0000002221227221 */ /* 0x000fe20000000000 */
[----:B------:R-:W-:Y:S01]  /*1fd0*/  FMUL R8, R25, R8 ;  /* 0x0000000819087220 */ /* 0x000fe20000400000 */
[----:B------:R-:W-:Y:S01]  /*1fe0*/  @!P4 FMUL R5, R5, 16777216 ;  /* 0x4b8000000505c820 */ /* 0x000fe20000400000 */
[----:B------:R-:W-:Y:S01]  /*1ff0*/  FSEL R10, R10, R7, P2 ;  /* 0x000000070a0a7208 */ /* 0x000fe20001000000 */
[----:B------:R-:W-:Y:S01]  /*2000*/  @!P4 FMUL R26, R26, 16777216 ;  /* 0x4b8000001a1ac820 */ /* 0x000fe20000400000 */
[----:B------:R-:W-:Y:S01]  /*2010*/  FSETP.GT.AND P3, PT, |R14|, 8.50705917302346158658e+37, PT ;  /* 0x7e8000000e00780b */ /* 0x000fe20003f64200 */
[----:B------:R-:W-:Y:S01]  /*2020*/  FADD R11, R29, R14 ;  /* 0x0000000e1d0b7221 */ /* 0x000fe20000000000 */
[----:B------:R-:W-:Y:S01]  /*2030*/  FSEL R27, R12, R27, P2 ;  /* 0x0000001b0c1b7208 */ /* 0x000fe20001000000 */
[----:B------:R-:W1:Y:S01]  /*2040*/  MUFU.RCP R5, R5 ;  /* 0x0000000500057308 */ /* 0x000e620000001000 */
[----:B------:R-:W-:Y:S01]  /*2050*/  FSETP.GEU.AND P2, PT, |R14|, 1.175494350822287508e-38, PT ;  /* 0x008000000e00780b */ /* 0x000fe20003f4e200 */
[----:B------:R-:W-:Y:S01]  /*2060*/  @!P0 FMUL R10, R10, 16777216 ;  /* 0x4b8000000a0a8820 */ /* 0x000fe20000400000 */
[----:B------:R-:W-:Y:S01]  /*2070*/  FSEL R28, R9, R28, P3 ;  /* 0x0000001c091c7208 */ /* 0x000fe20001800000 */
[----:B------:R-:W-:Y:S01]  /*2080*/  FMUL R9, R14, 0.25 ;  /* 0x3e8000000e097820 */ /* 0x000fe20000400000 */
[----:B------:R-:W-:Y:S01]  /*2090*/  @!P0 FMUL R27, R27, 16777216 ;  /* 0x4b8000001b1b8820 */ /* 0x000fe20000400000 */
[----:B------:R-:W-:Y:S01]  /*20a0*/  FMUL R12, R11, 0.25 ;  /* 0x3e8000000b0c7820 */ /* 0x000fe20000400000 */
[C---:B------:R-:W-:Y:S01]  /*20b0*/  FADD R18, R30.reuse, R11 ;  /* 0x0000000b1e127221 */ /* 0x040fe20000000000 */
[----:B------:R-:W2:Y:S01]  /*20c0*/  MUFU.RCP R10, R10 ;  /* 0x0000000a000a7308 */ /* 0x000ea20000001000 */
[----:B------:R-:W-:Y:S01]  /*20d0*/  FSEL R9, R9, R14, P3 ;  /* 0x0000000e09097208 */ /* 0x000fe20001800000 */
[----:B------:R-:W-:Y:S01]  /*20e0*/  FMUL R15, R30, 0.25 ;  /* 0x3e8000001e0f7820 */ /* 0x000fe20000400000 */
[C---:B------:R-:W-:Y:S01]  /*20f0*/  FSETP.GEU.AND P3, PT, |R11|.reuse, 1.175494350822287508e-38, PT ;  /* 0x008000000b00780b */ /* 0x040fe20003f6e200 */
[----:B------:R-:W-:Y:S01]  /*2100*/  FMUL R13, R18, 0.25 ;  /* 0x3e800000120d7820 */ /* 0x000fe20000400000 */
[----:B------:R-:W-:Y:S01]  /*2110*/  FSETP.GT.AND P4, PT, |R11|, 8.50705917302346158658e+37, PT ;  /* 0x7e8000000b00780b */ /* 0x000fe20003f84200 */
[----:B------:R-:W-:Y:S01]  /*2120*/  @!P2 FMUL R9, R9, 16777216 ;  /* 0x4b8000000909a820 */ /* 0x000fe20000400000 */
[----:B-1----:R-:W-:Y:S01]  /*2130*/  FMUL R5, R5, R26 ;  /* 0x0000001a05057220 */ /* 0x002fe20000400000 */
[----:B------:R-:W-:Y:S01]  /*2140*/  @!P2 FMUL R28, R28, 16777216 ;  /* 0x4b8000001c1ca820 */ /* 0x000fe20000400000 */
[----:B------:R-:W-:Y:S01]  /*2150*/  FSETP.NEU.AND P2, PT, R7, RZ, PT ;  /* 0x000000ff0700720b */ /* 0x000fe20003f4d000 */
[----:B------:R-:W-:Y:S01]  /*2160*/  FMUL R17, R32, 0.25 ;  /* 0x3e80000020117820 */ /* 0x000fe20000400000 */
[----:B------:R-:W-:Y:S01]  /*2170*/  FSEL R29, R16, R29, P4 ;  /* 0x0000001d101d7208 */ /* 0x000fe20002000000 */
[----:B------:R-:W1:Y:S01]  /*2180*/  MUFU.RCP R9, R9 ;  /* 0x0000000900097308 */ /* 0x000e620000001000 */
[----:B------:R-:W-:Y:S01]  /*2190*/  FSEL R5, R5, RZ, P5 ;  /* 0x000000ff05057208 */ /* 0x000fe20002800000 */
[----:B------:R-:W-:Y:S01]  /*21a0*/  FMUL R16, R31, 0.25 ;  /* 0x3e8000001f107820 */ /* 0x000fe20000400000 */
[----:B--2---:R-:W-:Y:S01]  /*21b0*/  FMUL R10, R10, R27 ;  /* 0x0000001b0a0a7220 */ /* 0x004fe20000400000 */
[----:B------:R-:W-:Y:S01]  /*21c0*/  FSEL R12, R12, R11, P4 ;  /* 0x0000000b0c0c7208 */ /* 0x000fe20002000000 */
[----:B------:R-:W-:Y:S01]  /*21d0*/  @!P3 FMUL R29, R29, 16777216 ;  /* 0x4b8000001d1db820 */ /* 0x000fe20000400000 */
[----:B------:R-:W-:Y:S01]  /*21e0*/  FFMA R43, R43, R5, R42 ;  /* 0x000000052b2b7223 */ /* 0x000fe2000000002a */
[----:B------:R-:W-:Y:S01]  /*21f0*/  FSETP.GT.AND P0, PT, |R18|, 8.50705917302346158658e+37, PT ;  /* 0x7e8000001200780b */ /* 0x000fe20003f04200 */
[----:B------:R-:W-:Y:S01]  /*2200*/  FFMA R8, R5, R8, R34 ;  /* 0x0000000805087223 */ /* 0x000fe20000000022 */
[----:B------:R-:W-:Y:S01]  /*2210*/  FSEL R10, R10, RZ, P2 ;  /* 0x000000ff0a0a7208 */ /* 0x000fe20001000000 */
[--C-:B------:R-:W-:Y:S01]  /*2220*/  FADD R44, R44, -R43.reuse ;  /* 0x8000002b2c2c7221 */ /* 0x100fe20000000000 */
[----:B------:R-:W-:Y:S01]  /*2230*/  FSETP.GEU.AND P4, PT, |R18|, 1.175494350822287508e-38, PT ;  /* 0x008000001200780b */ /* 0x000fe20003f8e200 */
[----:B------:R-:W-:Y:S01]  /*2240*/  @!P3 FMUL R12, R12, 16777216 ;  /* 0x4b8000000c0cb820 */ /* 0x000fe20000400000 */
[----:B------:R-:W-:Y:S01]  /*2250*/  FSEL R30, R15, R30, P0 ;  /* 0x0000001e0f1e7208 */ /* 0x000fe20000000000 */
[C---:B------:R-:W-:Y:S01]  /*2260*/  FMUL R5, R44.reuse, R44 ;  /* 0x0000002c2c057220 */ /* 0x040fe20000400000 */
[----:B------:R-:W-:Y:S01]  /*2270*/  FADD R15, R31, R18 ;  /* 0x000000121f0f7221 */ /* 0x000fe20000000000 */
[----:B------:R-:W-:Y:S01]  /*2280*/  FFMA R44, R44, R10, R43 ;  /* 0x0000000a2c2c7223 */ /* 0x000fe2000000002b */
[----:B------:R-:W-:Y:S01]  /*2290*/  FADD R35, R35, R8 ;  /* 0x0000000823237221 */ /* 0x000fe20000000000 */
[----:B------:R-:W-:Y:S01]  /*22a0*/  FMUL R5, R6, R5 ;  /* 0x0000000506057220 */ /* 0x000fe20000400000 */
[----:B------:R-:W-:Y:S01]  /*22b0*/  FSEL R13, R13, R18, P0 ;  /* 0x000000120d0d7208 */ /* 0x000fe20000000000 */
[--C-:B------:R-:W-:Y:S01]  /*22c0*/  FADD R45, R45, -R44.reuse ;  /* 0x8000002c2d2d7221 */ /* 0x100fe20000000000 */
[C---:B------:R-:W-:Y:S01]  /*22d0*/  FSETP.GEU.AND P3, PT, |R15|.reuse, 1.175494350822287508e-38, PT ;  /* 0x008000000f00780b */ /* 0x040fe20003f6e200 */
[----:B------:R-:W2:Y:S01]  /*22e0*/  MUFU.RCP R12, R12 ;  /* 0x0000000c000c7308 */ /* 0x000ea20000001000 */
[----:B------:R-:W-:Y:S01]  /*22f0*/  FFMA R5, R10, R5, R35 ;  /* 0x000000050a057223 */ /* 0x000fe20000000023 */
[----:B------:R-:W-:Y:S01]  /*2300*/  FMUL R8, R15, 0.25 ;  /* 0x3e8000000f087820 */ /* 0x000fe20000400000 */
[----:B------:R-:W-:Y:S01]  /*2310*/  FMUL R6, R45, R45 ;  /* 0x0000002d2d067220 */ /* 0x000fe20000400000 */
[----:B------:R-:W-:Y:S01]  /*2320*/  FADD R10, R32, R15 ;  /* 0x0000000f200a7221 */ /* 0x000fe20000000000 */
[----:B------:R-:W-:Y:S01]  /*2330*/  @!P4 FMUL R13, R13, 16777216 ;  /* 0x4b8000000d0dc820 */ /* 0x000fe20000400000 */
[----:B------:R-:W-:Y:S01]  /*2340*/  FSETP.GT.AND P0, PT, |R15|, 8.50705917302346158658e+37, PT ;  /* 0x7e8000000f00780b */ /* 0x000fe20003f04200 */
[----:B-1----:R-:W-:Y:S01]  /*2350*/  FMUL R9, R9, R28 ;  /* 0x0000001c09097220 */ /* 0x002fe20000400000 */
[----:B------:R-:W-:Y:S01]  /*2360*/  FSETP.NEU.AND P2, PT, R14, RZ, PT ;  /* 0x000000ff0e00720b */ /* 0x000fe20003f4d000 */
[----:B------:R-:W-:Y:S01]  /*2370*/  @!P4 FMUL R30, R30, 16777216 ;  /* 0x4b8000001e1ec820 */ /* 0x000fe20000400000 */
[----:B------:R-:W-:Y:S01]  /*2380*/  FMUL R6, R7, R6 ;  /* 0x0000000607067220 */ /* 0x000fe20000400000 */
[----:B------:R-:W-:Y:S01]  /*2390*/  FSEL R7, R8, R15, P0 ;  /* 0x0000000f08077208 */ /* 0x000fe20000000000 */
[----:B------:R-:W1:Y:S01]  /*23a0*/  MUFU.RCP R13, R13 ;  /* 0x0000000d000d7308 */ /* 0x000e620000001000 */
[----:B------:R-:W-:Y:S01]  /*23b0*/  FSETP.GEU.AND P4, PT, |R10|, 1.175494350822287508e-38, PT ;  /* 0x008000000a00780b */ /* 0x000fe20003f8e200 */
[----:B------:R-:W-:Y:S01]  /*23c0*/  FADD R36, R36, R5 ;  /* 0x0000000524247221 */ /* 0x000fe20000000000 */
[----:B------:R-:W-:Y:S01]  /*23d0*/  FSEL R9, R9, RZ, P2 ;  /* 0x000000ff09097208 */ /* 0x000fe20001000000 */
[----:B------:R-:W-:Y:S01]  /*23e0*/  FMUL R5, R10, 0.25 ;  /* 0x3e8000000a057820 */ /* 0x000fe20000400000 */
[----:B------:R-:W-:Y:S01]  /*23f0*/  FSEL R16, R16, R31, P0 ;  /* 0x0000001f10107208 */ /* 0x000fe20000000000 */
[----:B------:R-:W-:Y:S01]  /*2400*/  @!P3 FMUL R7, R7, 16777216 ;  /* 0x4b8000000707b820 */ /* 0x000fe20000400000 */
[----:B------:R-:W-:Y:S01]  /*2410*/  FSETP.GT.AND P0, PT, |R10|, 8.50705917302346158658e+37, PT ;  /* 0x7e8000000a00780b */ /* 0x000fe20003f04200 */
[----:B------:R-:W-:Y:S01]  /*2420*/  FFMA R45, R45, R9, R44 ;  /* 0x000000092d2d7223 */ /* 0x000fe2000000002c */
[----:B------:R-:W-:Y:S01]  /*2430*/  FFMA R6, R9, R6, R36 ;  /* 0x0000000609067223 */ /* 0x000fe20000000024 */
[----:B------:R-:W3:Y:S01]  /*2440*/  SHFL.BFLY PT, R19, R10, 0x10, 0x1f ;  /* 0x0e001f000a137f89 */ /* 0x000ee200000e0000 */
[----:B------:R-:W-:Y:S01]  /*2450*/  FSEL R9, R5, R10, P0 ;  /* 0x0000000a05097208 */ /* 0x000fe20000000000 */
[----:B--2---:R-:W-:Y:S01]  /*2460*/  FMUL R12, R12, R29 ;  /* 0x0000001d0c0c7220 */ /* 0x004fe20000400000 */
[----:B------:R-:W-:Y:S01]  /*2470*/  FSETP.NEU.AND P2, PT, R11, RZ, PT ;  /* 0x000000ff0b00720b */ /* 0x000fe20003f4d000 */
[----:B------:R-:W2:Y:S01]  /*2480*/  MUFU.RCP R7, R7 ;  /* 0x0000000700077308 */ /* 0x000ea20000001000 */
[--C-:B------:R-:W-:Y:S01]  /*2490*/  FADD R46, R46, -R45.reuse ;  /* 0x8000002d2e2e7221 */ /* 0x100fe20000000000 */
[----:B------:R-:W-:Y:S01]  /*24a0*/  @!P4 FMUL R9, R9, 16777216 ;  /* 0x4b8000000909c820 */ /* 0x000fe20000400000 */
[----:B------:R-:W-:Y:S01]  /*24b0*/  FSEL R12, R12, RZ, P2 ;  /* 0x000000ff0c0c7208 */ /* 0x000fe20001000000 */
[----:B-1----:R-:W-:Y:S01]  /*24c0*/  FMUL R13, R13, R30 ;  /* 0x0000001e0d0d7220 */ /* 0x002fe20000400000 */
[----:B------:R-:W-:Y:S01]  /*24d0*/  FSETP.NEU.AND P2, PT, R18, RZ, PT ;  /* 0x000000ff1200720b */ /* 0x000fe20003f4d000 */
[----:B------:R-:W-:Y:S01]  /*24e0*/  FMUL R5, R46, R46 ;  /* 0x0000002e2e057220 */ /* 0x000fe20000400000 */
[----:B------:R-:W-:Y:S01]  /*24f0*/  @!P3 FMUL R16, R16, 16777216 ;  /* 0x4b8000001010b820 */ /* 0x000fe20000400000 */
[----:B------:R-:W-:Y:S01]  /*2500*/  FFMA R8, R46, R12, R45 ;  /* 0x0000000c2e087223 */ /* 0x000fe2000000002d */
[----:B------:R-:W1:Y:S01]  /*2510*/  MUFU.RCP R9, R9 ;  /* 0x0000000900097308 */ /* 0x000e620000001000 */
[----:B------:R-:W-:Y:S01]  /*2520*/  FSEL R13, R13, RZ, P2 ;  /* 0x000000ff0d0d7208 */ /* 0x000fe20001000000 */
[----:B------:R-:W-:Y:S01]  /*2530*/  FADD R37, R37, R6 ;  /* 0x0000000625257221 */ /* 0x000fe20000000000 */
[----:B------:R-:W-:Y:S01]  /*2540*/  FMUL R5, R14, R5 ;  /* 0x000000050e057220 */ /* 0x000fe20000400000 */
[--C-:B------:R-:W-:Y:S01]  /*2550*/  FADD R47, R47, -R8.reuse ;  /* 0x800000082f2f7221 */ /* 0x100fe20000000000 */
[----:B------:R-:W-:Y:S01]  /*2560*/  FSEL R32, R17, R32, P0 ;  /* 0x0000002011207208 */ /* 0x000fe20000000000 */
[----:B--2---:R-:W-:Y:S01]  /*2570*/  FMUL R16, R7, R16 ;  /* 0x0000001007107220 */ /* 0x004fe20000400000 */
[----:B------:R-:W-:Y:S01]  /*2580*/  FFMA R5, R12, R5, R37 ;  /* 0x000000050c057223 */ /* 0x000fe20000000025 */
[C---:B------:R-:W-:Y:S01]  /*2590*/  FFMA R7, R47.reuse, R13, R8 ;  /* 0x0000000d2f077223 */ /* 0x040fe20000000008 */
[----:B------:R-:W-:Y:S01]  /*25a0*/  FMUL R6, R47, R47 ;  /* 0x0000002f2f067220 */ /* 0x000fe20000400000 */
[----:B------:R-:W-:Y:S01]  /*25b0*/  FSETP.NEU.AND P0, PT, R15, RZ, PT ;  /* 0x000000ff0f00720b */ /* 0x000fe20003f0d000 */
[----:B------:R-:W-:Y:S01]  /*25c0*/  @!P4 FMUL R32, R32, 16777216 ;  /* 0x4b8000002020c820 */ /* 0x000fe20000400000 */
[----:B------:R-:W-:Y:S01]  /*25d0*/  FADD R38, R38, R5 ;  /* 0x0000000526267221 */ /* 0x000fe20000000000 */
[----:B------:R-:W-:Y:S01]  /*25e0*/  FMUL R6, R11, R6 ;  /* 0x000000060b067220 */ /* 0x000fe20000400000 */
[----:B------:R-:W-:Y:S01]  /*25f0*/  FADD R48, R48, -R7 ;  /* 0x8000000730307221 */ /* 0x000fe20000000000 */
[----:B------:R-:W-:Y:S01]  /*2600*/  FSEL R16, R16, RZ, P0 ;  /* 0x000000ff10107208 */ /* 0x000fe20000000000 */
[----:B---3--:R-:W-:Y:S01]  /*2610*/  FADD R8, R10, R19 ;  /* 0x000000130a087221 */ /* 0x008fe20000000000 */
[----:B-1----:R-:W-:Y:S01]  /*2620*/  FMUL R9, R9, R32 ;  /* 0x0000002009097220 */ /* 0x002fe20000400000 */
[----:B------:R-:W-:Y:S01]  /*2630*/  FFMA R6, R13, R6, R38 ;  /* 0x000000060d067223 */ /* 0x000fe20000000026 */
[----:B------:R-:W-:Y:S01]  /*2640*/  FMUL R5, R48, R48 ;  /* 0x0000003030057220 */ /* 0x000fe20000400000 */
[----:B------:R-:W-:Y:S01]  /*2650*/  FSETP.NEU.AND P2, PT, R10, RZ, PT ;  /* 0x000000ff0a00720b */ /* 0x000fe20003f4d000 */
[----:B------:R-:W-:Y:S01]  /*2660*/  FFMA R48, R48, R16, R7 ;  /* 0x0000001030307223 */ /* 0x000fe20000000007 */
[----:B------:R-:W-:Y:S01]  /*2670*/  FSETP.GEU.AND P3, PT, |R8|, 1.175494350822287508e-38, PT ;  /* 0x008000000800780b */ /* 0x000fe20003f6e200 */
[----:B------:R-:W-:Y:S01]  /*2680*/  FADD R39, R39, R6 ;  /* 0x0000000627277221 */ /* 0x000fe20000000000 */
[----:B------:R-:W-:Y:S01]  /*2690*/  FMUL R5, R18, R5 ;  /* 0x0000000512057220 */ /* 0x000fe20000400000 */
[C---:B------:R-:W-:Y:S01]  /*26a0*/  FMUL R7, R8.reuse, 0.25 ;  /* 0x3e80000008077820 */ /* 0x040fe20000400000 */
[----:B------:R-:W-:Y:S01]  /*26b0*/  FSEL R9, R9, RZ, P2 ;  /* 0x000000ff09097208 */ /* 0x000fe20001000000 */
[--C-:B------:R-:W-:Y:S01]  /*26c0*/  FADD R49, R49, -R48.reuse ;  /* 0x8000003031317221 */ /* 0x100fe20000000000 */
[----:B------:R-:W-:Y:S01]  /*26d0*/  FSETP.GT.AND P0, PT, |R8|, 8.50705917302346158658e+37, PT ;  /* 0x7e8000000800780b */ /* 0x000fe20003f04200 */
[----:B------:R-:W1:Y:S01]  /*26e0*/  SHFL.BFLY PT, R13, R8, 0x8, 0x1f ;  /* 0x0d001f00080d7f89 */ /* 0x000e6200000e0000 */
[----:B------:R-:W-:Y:S01]  /*26f0*/  FFMA R5, R16, R5, R39 ;  /* 0x0000000510057223 */ /* 0x000fe20000000027 */
[----:B------:R-:W-:Y:S01]  /*2700*/  FMUL R6, R49, R49 ;  /* 0x0000003131067220 */ /* 0x000fe20000400000 */
[----:B------:R-:W-:Y:S01]  /*2710*/  FSEL R11, R7, R8, P0 ;  /* 0x00000008070b7208 */ /* 0x000fe20000000000 */
[----:B------:R-:W-:Y:S01]  /*2720*/  FFMA R48, R49, R9, R48 ;  /* 0x0000000931307223 */ /* 0x000fe20000000030 */
[----:B------:R-:W-:Y:S01]  /*2730*/  FADD R40, R40, R5 ;  /* 0x0000000528287221 */ /* 0x000fe20000000000 */
[----:B------:R-:W-:Y:S01]  /*2740*/  FMUL R6, R15, R6 ;  /* 0x000000060f067220 */ /* 0x000fe20000400000 */
[----:B------:R-:W-:Y:S01]  /*2750*/  FSETP.NEU.AND P2, PT, R8, RZ, PT ;  /* 0x000000ff0800720b */ /* 0x000fe20003f4d000 */
[----:B------:R-:W-:Y:S01]  /*2760*/  @!P3 FMUL R11, R11, 16777216 ;  /* 0x4b8000000b0bb820 */ /* 0x000fe20000400000 */
[----:B------:R-:W2:Y:S01]  /*2770*/  SHFL.BFLY PT, R5, R48, 0x10, 0x1f ;  /* 0x0e001f0030057f89 */ /* 0x000ea200000e0000 */
[----:B------:R-:W-:Y:S01]  /*2780*/  FFMA R6, R9, R6, R40 ;  /* 0x0000000609067223 */ /* 0x000fe20000000028 */
[----:B------:R-:W3:Y:S01]  /*2790*/  S2UR UR5, SR_CgaCtaId ;  /* 0x00000000000579c3 */ /* 0x000ee20000008800 */
[----:B------:R-:W4:Y:S01]  /*27a0*/  MUFU.RCP R12, R11 ;  /* 0x0000000b000c7308 */ /* 0x000f220000001000 */
[----:B------:R-:W-:Y:S01]  /*27b0*/  @P0 FMUL R19, R19, 0.25 ;  /* 0x3e80000013130820 */ /* 0x000fe20000400000 */
[----:B------:R-:W5:Y:S01]  /*27c0*/  S2R R17, SR_TID.X ;  /* 0x0000000000117919 */ /* 0x000f620000002100 */
[----:B------:R-:W-:-:S02]  /*27d0*/  UMOV UR4, 0x400 ;  /* 0x0000040000047882 */ /* 0x000fc40000000000 */
[----:B------:R-:W-:Y:S01]  /*27e0*/  @!P3 FMUL R19, R19, 16777216 ;  /* 0x4b8000001313b820 */ /* 0x000fe20000400000 */
[----:B------:R-:W5:Y:S01]  /*27f0*/  SHFL.BFLY PT, R7, R6, 0x10, 0x1f ;  /* 0x0e001f0006077f89 */ /* 0x000f6200000e0000 */
[----:B-1----:R-:W-:Y:S02]  /*2800*/  FADD R14, R8, R13 ;  /* 0x0000000d080e7221 */ /* 0x002fe40000000000 */
[----:B----4-:R-:W-:Y:S02]  /*2810*/  FMUL R12, R12, R19 ;  /* 0x000000130c0c7220 */ /* 0x010fe40000400000 */
[C---:B------:R-:W-:Y:S01]  /*2820*/  FMUL R9, R14.reuse, 0.25 ;  /* 0x3e8000000e097820 */ /* 0x040fe20000400000 */
[C---:B------:R-:W-:Y:S01]  /*2830*/  FSETP.GEU.AND P3, PT, |R14|.reuse, 1.175494350822287508e-38, PT ;  /* 0x008000000e00780b */ /* 0x040fe20003f6e200 */
[----:B------:R-:W1:Y:S01]  /*2840*/  SHFL.BFLY PT, R15, R14, 0x4, 0x1f ;  /* 0x0c801f000e0f7f89 */ /* 0x000e6200000e0000 */
[----:B------:R-:W-:Y:S01]  /*2850*/  FSETP.GT.AND P0, PT, |R14|, 8.50705917302346158658e+37, PT ;  /* 0x7e8000000e00780b */ /* 0x000fe20003f04200 */
[----:B--2---:R-:W-:Y:S01]  /*2860*/  FADD R5, -R48, R5 ;  /* 0x0000000530057221 */ /* 0x004fe20000000100 */
[----:B------:R-:W-:Y:S01]  /*2870*/  FSEL R12, R12, RZ, P2 ;  /* 0x000000ff0c0c7208 */ /* 0x000fe20001000000 */
[----:B---3--:R-:W-:Y:S01]  /*2880*/  UPRMT UR4, UR5, 0x654, UR4 ;  /* 0x0000065405047896 */ /* 0x008fe20008000004 */
[----:B------:R-:W-:Y:S01]  /*2890*/  FSEL R11, R9, R14, P0 ;  /* 0x0000000e090b7208 */ /* 0x000fe20000000000 */
[C---:B------:R-:W-:Y:S01]  /*28a0*/  FMUL R9, R5.reuse, R5 ;  /* 0x0000000505097220 */ /* 0x040fe20000400000 */
[----:B------:R-:W-:Y:S01]  /*28b0*/  FSETP.NEU.AND P2, PT, R14, RZ, PT ;  /* 0x000000ff0e00720b */ /* 0x000fe20003f4d000 */
[----:B------:R-:W-:-:S02]  /*28c0*/  FFMA R5, R5, R12, R48 ;  /* 0x0000000c05057223 */ /* 0x000fc40000000030 */
[----:B------:R-:W-:Y:S01]  /*28d0*/  FMUL R9, R10, R9 ;  /* 0x000000090a097220 */ /* 0x000fe20000400000 */
[----:B0----5:R-:W-:Y:S01]  /*28e0*/  FADD R7, R6, R7 ;  /* 0x0000000706077221 */ /* 0x021fe20000000000 */
[----:B------:R-:W-:Y:S01]  /*28f0*/  @!P3 FMUL R11, R11, 16777216 ;  /* 0x4b8000000b0bb820 */ /* 0x000fe20000400000 */
[----:B------:R-:W0:Y:S01]  /*2900*/  SHFL.BFLY PT, R6, R5, 0x8, 0x1f ;  /* 0x0d001f0005067f89 */ /* 0x000e2200000e0000 */
[----:B------:R-:W-:Y:S01]  /*2910*/  @P0 FMUL R13, R13, 0.25 ;  /* 0x3e8000000d0d0820 */ /* 0x000fe20000400000 */
[----:B------:R-:W-:Y:S01]  /*2920*/  FFMA R7, R12, R9, R7 ;  /* 0x000000090c077223 */ /* 0x000fe20000000007 */
[----:B------:R-:W-:Y:S01]  /*2930*/  SHF.R.U32.HI R19, RZ, 0x6, R17 ;  /* 0x00000006ff137819 */ /* 0x000fe20000011611 */
[----:B------:R-:W2:Y:S01]  /*2940*/  MUFU.RCP R12, R11 ;  /* 0x0000000b000c7308 */ /* 0x000ea20000001000 */
[----:B------:R-:W-:Y:S02]  /*2950*/  @!P3 FMUL R13, R13, 16777216 ;  /* 0x4b8000000d0db820 */ /* 0x000fe40000400000 */
[----:B------:R-:W3:Y:S01]  /*2960*/  SHFL.BFLY PT, R10, R7, 0x8, 0x1f ;  /* 0x0d001f00070a7f89 */ /* 0x000ee200000e0000 */
[----:B------:R-:W-:Y:S01]  /*2970*/  SGXT.U32 R19, R19, 0x3 ;  /* 0x000000031313781a */ /* 0x000fe20000000000 */
[----:B-1----:R-:W-:-:S04]  /*2980*/  FADD R16, R14, R15 ;  /* 0x0000000f0e107221 */ /* 0x002fc80000000000 */
[C---:B------:R-:W-:Y:S01]  /*2990*/  FMUL R9, R16.reuse, 0.25 ;  /* 0x3e80000010097820 */ /* 0x040fe20000400000 */
[C---:B------:R-:W-:Y:S02]  /*29a0*/  FSETP.GEU.AND P3, PT, |R16|.reuse, 1.175494350822287508e-38, PT ;  /* 0x008000001000780b */ /* 0x040fe40003f6e200 */
[----:B------:R-:W-:Y:S01]  /*29b0*/  FSETP.GT.AND P0, PT, |R16|, 8.50705917302346158658e+37, PT ;  /* 0x7e8000001000780b */ /* 0x000fe20003f04200 */
[----:B--2---:R-:W-:Y:S02]  /*29c0*/  FMUL R12, R12, R13 ;  /* 0x0000000d0c0c7220 */ /* 0x004fe40000400000 */
[----:B------:R-:W1:Y:S01]  /*29d0*/  SHFL.BFLY PT, R13, R16, 0x2, 0x1f ;  /* 0x0c401f00100d7f89 */ /* 0x000e6200000e0000 */
[----:B------:R-:W-:Y:S02]  /*29e0*/  FSEL R11, R9, R16, P0 ;  /* 0x00000010090b7208 */ /* 0x000fe40000000000 */
[----:B------:R-:W-:Y:S01]  /*29f0*/  FSEL R12, R12, RZ, P2 ;  /* 0x000000ff0c0c7208 */ /* 0x000fe20001000000 */
[----:B0-----:R-:W-:Y:S01]  /*2a00*/  FADD R6, -R5, R6 ;  /* 0x0000000605067221 */ /* 0x001fe20000000100 */
[----:B------:R-:W-:-:S03]  /*2a10*/  FSETP.NEU.AND P2, PT, R16, RZ, PT ;  /* 0x000000ff1000720b */ /* 0x000fc60003f4d000 */
[----:B------:R-:W-:Y:S01]  /*2a20*/  @!P3 FMUL R11, R11, 16777216 ;  /* 0x4b8000000b0bb820 */ /* 0x000fe20000400000 */
[C---:B------:R-:W-:Y:S01]  /*2a30*/  FMUL R9, R6.reuse, R6 ;  /* 0x0000000606097220 */ /* 0x040fe20000400000 */
[----:B------:R-:W-:Y:S01]  /*2a40*/  FFMA R5, R6, R12, R5 ;  /* 0x0000000c06057223 */ /* 0x000fe20000000005 */
[----:B---3--:R-:W-:Y:S01]  /*2a50*/  FADD R7, R7, R10 ;  /* 0x0000000a07077221 */ /* 0x008fe20000000000 */
[----:B------:R-:W-:Y:S01]  /*2a60*/  @P0 FMUL R15, R15, 0.25 ;  /* 0x3e8000000f0f0820 */ /* 0x000fe20000400000 */
[----:B------:R-:W-:Y:S01]  /*2a70*/  FMUL R9, R8, R9 ;  /* 0x0000000908097220 */ /* 0x000fe20000400000 */
[----:B------:R-:W0:Y:S01]  /*2a80*/  MUFU.RCP R10, R11 ;  /* 0x0000000b000a7308 */ /* 0x000e220000001000 */
[----:B------:R-:W2:Y:S01]  /*2a90*/  SHFL.BFLY PT, R6, R5, 0x4, 0x1f ;  /* 0x0c801f0005067f89 */ /* 0x000ea200000e0000 */
[----:B------:R-:W-:Y:S01]  /*2aa0*/  @!P3 FMUL R15, R15, 16777216 ;  /* 0x4b8000000f0fb820 */ /* 0x000fe20000400000 */
[----:B------:R-:W-:-:S05]  /*2ab0*/  FFMA R7, R12, R9, R7 ;  /* 0x000000090c077223 */ /* 0x000fca0000000007 */
[----:B------:R-:W3:Y:S01]  /*2ac0*/  SHFL.BFLY PT, R8, R7, 0x4, 0x1f ;  /* 0x0c801f0007087f89 */ /* 0x000ee200000e0000 */
[----:B-1----:R-:W-:Y:S01]  /*2ad0*/  FADD R12, R16, R13 ;  /* 0x0000000d100c7221 */ /* 0x002fe20000000000 */
[----:B0-----:R-:W-:-:S04]  /*2ae0*/  FMUL R10, R10, R15 ;  /* 0x0000000f0a0a7220 */ /* 0x001fc80000400000 */
[C---:B------:R-:W-:Y:S01]  /*2af0*/  FSETP.GEU.AND P3, PT, |R12|.reuse, 1.175494350822287508e-38, PT ;  /* 0x008000000c00780b */ /* 0x040fe20003f6e200 */
[C---:B------:R-:W-:Y:S01]  /*2b00*/  FMUL R9, R12.reuse, 0.25 ;  /* 0x3e8000000c097820 */ /* 0x040fe20000400000 */
[----:B------:R-:W-:Y:S01]  /*2b10*/  FSETP.GT.AND P0, PT, |R12|, 8.50705917302346158658e+37, PT ;  /* 0x7e8000000c00780b */ /* 0x000fe20003f04200 */
[----:B------:R-:W0:Y:S01]  /*2b20*/  SHFL.BFLY PT, R15, R12, 0x1, 0x1f ;  /* 0x0c201f000c0f7f89 */ /* 0x000e2200000e0000 */
[----:B------:R-:W-:Y:S02]  /*2b30*/  FSEL R10, R10, RZ, P2 ;  /* 0x000000ff0a0a7208 */ /* 0x000fe40001000000 */
[----:B------:R-:W-:Y:S02]  /*2b40*/  FSEL R11, R9, R12, P0 ;  /* 0x0000000c090b7208 */ /* 0x000fe40000000000 */
[----:B------:R-:W-:Y:S01]  /*2b50*/  FSETP.NEU.AND P2, PT, R12, RZ, PT ;  /* 0x000000ff0c00720b */ /* 0x000fe20003f4d000 */
[----:B--2---:R-:W-:-:S04]  /*2b60*/  FADD R6, -R5, R6 ;  /* 0x0000000605067221 */ /* 0x004fc80000000100 */
[C---:B------:R-:W-:Y:S01]  /*2b70*/  FMUL R9, R6.reuse, R6 ;  /* 0x0000000606097220 */ /* 0x040fe20000400000 */
[----:B------:R-:W-:Y:S01]  /*2b80*/  FFMA R5, R6, R10, R5 ;  /* 0x0000000a06057223 */ /* 0x000fe20000000005 */
[----:B------:R-:W-:Y:S01]  /*2b90*/  @!P3 FMUL R11, R11, 16777216 ;  /* 0x4b8000000b0bb820 */ /* 0x000fe20000400000 */
[----:B---3--:R-:W-:Y:S01]  /*2ba0*/  FADD R7, R7, R8 ;  /* 0x0000000807077221 */ /* 0x008fe20000000000 */
[----:B------:R-:W-:Y:S01]  /*2bb0*/  FMUL R9, R14, R9 ;  /* 0x000000090e097220 */ /* 0x000fe20000400000 */
[----:B------:R-:W-:Y:S01]  /*2bc0*/  @P0 FMUL R13, R13, 0.25 ;  /* 0x3e8000000d0d0820 */ /* 0x000fe20000400000 */
[----:B------:R-:W1:Y:S01]  /*2bd0*/  SHFL.BFLY PT, R6, R5, 0x2, 0x1f ;  /* 0x0c401f0005067f89 */ /* 0x000e6200000e0000 */
[----:B------:R-:W-:Y:S01]  /*2be0*/  SHF.L.U32 R14, R19, 0x3, RZ ;  /* 0x00000003130e7819 */ /* 0x000fe200000006ff */
[----:B------:R-:W-:Y:S01]  /*2bf0*/  FFMA R7, R10, R9, R7 ;  /* 0x000000090a077223 */ /* 0x000fe20000000007 */
[----:B------:R-:W-:Y:S01]  /*2c00*/  @!P3 FMUL R13, R13, 16777216 ;  /* 0x4b8000000d0db820 */ /* 0x000fe20000400000 */
[----:B------:R2:W3:Y:S03]  /*2c10*/  MUFU.RCP R10, R11 ;  /* 0x0000000b000a7308 */ /* 0x0004e60000001000 */
[----:B------:R-:W4:Y:S01]  /*2c20*/  SHFL.BFLY PT, R8, R7, 0x2, 0x1f ;  /* 0x0c401f0007087f89 */ /* 0x000f2200000e0000 */
[----:B0-----:R-:W-:-:S04]  /*2c30*/  FADD R18, R12, R15 ;  /* 0x0000000f0c127221 */ /* 0x001fc80000000000 */
[C---:B------:R-:W-:Y:S01]  /*2c40*/  FMUL R9, R18.reuse, 0.25 ;  /* 0x3e80000012097820 */ /* 0x040fe20000400000 */
[C---:B------:R-:W-:Y:S02]  /*2c50*/  FSETP.GT.AND P0, PT, |R18|.reuse, 8.50705917302346158658e+37, PT ;  /* 0x7e8000001200780b */ /* 0x040fe40003f04200 */
[----:B------:R-:W-:Y:S02]  /*2c60*/  FSETP.GEU.AND P3, PT, |R18|, 1.175494350822287508e-38, PT ;  /* 0x008000001200780b */ /* 0x000fe40003f6e200 */
[----:B--2---:R-:W-:Y:S01]  /*2c70*/  FSEL R11, R9, R18, P0 ;  /* 0x00000012090b7208 */ /* 0x004fe20000000000 */
[----:B---3--:R-:W-:-:S05]  /*2c80*/  FMUL R10, R10, R13 ;  /* 0x0000000d0a0a7220 */ /* 0x008fca0000400000 */
[----:B------:R-:W-:Y:S01]  /*2c90*/  FSEL R10, R10, RZ, P2 ;  /* 0x000000ff0a0a7208 */ /* 0x000fe20001000000 */
[----:B-1----:R-:W-:Y:S02]  /*2ca0*/  FADD R6, -R5, R6 ;  /* 0x0000000605067221 */ /* 0x002fe40000000100 */
[----:B------:R-:W-:Y:S01]  /*2cb0*/  @P0 FMUL R15, R15, 0.25 ;  /* 0x3e8000000f0f0820 */ /* 0x000fe20000400000 */
[----:B------:R-:W-:Y:S01]  /*2cc0*/  FSETP.NEU.AND P0, PT, R18, RZ, PT ;  /* 0x000000ff1200720b */ /* 0x000fe20003f0d000 */
[----:B------:R-:W-:Y:S01]  /*2cd0*/  @!P3 FMUL R11, R11, 16777216 ;  /* 0x4b8000000b0bb820 */ /* 0x000fe20000400000 */
[C---:B------:R-:W-:Y:S01]  /*2ce0*/  FMUL R9, R6.reuse, R6 ;  /* 0x0000000606097220 */ /* 0x040fe20000400000 */
[----:B------:R-:W-:Y:S01]  /*2cf0*/  FFMA R5, R6, R10, R5 ;  /* 0x0000000a06057223 */ /* 0x000fe20000000005 */
[----:B----4-:R-:W-:Y:S01]  /*2d00*/  FADD R7, R7, R8 ;  /* 0x0000000807077221 */ /* 0x010fe20000000000 */
[----:B------:R-:W-:Y:S01]  /*2d10*/  @!P3 FMUL R15, R15, 16777216 ;  /* 0x4b8000000f0fb820 */ /* 0x000fe20000400000 */
[----:B------:R-:W-:Y:S01]  /*2d20*/  FMUL R9, R16, R9 ;  /* 0x0000000910097220 */ /* 0x000fe20000400000 */
[C---:B------:R-:W-:Y:S01]  /*2d30*/  LOP3.LUT P2, RZ, R17.reuse, 0x1f, RZ, 0xc0, !PT ;  /* 0x0000001f11ff7812 */ /* 0x040fe2000784c0ff */
[----:B------:R-:W0:Y:S01]  /*2d40*/  SHFL.BFLY PT, R6, R5, 0x1, 0x1f ;  /* 0x0c201f0005067f89 */ /* 0x000e2200000e0000 */
[----:B------:R-:W-:Y:S01]  /*2d50*/  ISETP.GE.AND P3, PT, R17, 0x10, PT ;  /* 0x000000101100780c */ /* 0x000fe20003f66270 */
[----:B------:R-:W-:-:S02]  /*2d60*/  FFMA R7, R10, R9, R7 ;  /* 0x000000090a077223 */ /* 0x000fc40000000007 */
[----:B------:R1:W2:Y:S03]  /*2d70*/  MUFU.RCP R10, R11 ;  /* 0x0000000b000a7308 */ /* 0x0002a60000001000 */
[----:B------:R-:W3:Y:S01]  /*2d80*/  SHFL.BFLY PT, R8, R7, 0x1, 0x1f ;  /* 0x0c201f0007087f89 */ /* 0x000ee200000e0000 */
[----:B-1----:R-:W-:-:S04]  /*2d90*/  SHF.R.U32.HI R11, RZ, 0x3, R17 ;  /* 0x00000003ff0b7819 */ /* 0x002fc80000011611 */
[----:B------:R-:W-:Y:S01]  /*2da0*/  LOP3.LUT R11, R14, 0x4, R11, 0xf8, !PT ;  /* 0x000000040e0b7812 */ /* 0x000fe200078ef80b */
[----:B--2---:R-:W-:Y:S01]  /*2db0*/  FMUL R10, R10, R15 ;  /* 0x0000000f0a0a7220 */ /* 0x004fe20000400000 */
[----:B------:R-:W-:-:S03]  /*2dc0*/  HFMA2.MMA R15, -RZ, RZ, 0.7080078125, -0.052093505859375 ;  /* 0x39aaaaabff0f7435 */ /* 0x000fc600000001ff */
[----:B------:R-:W-:Y:S01]  /*2dd0*/  @!P2 STS [R11+UR4+0x80], R18 ;  /* 0x000080120b00a988 */ /* 0x000fe20008000804 */
[----:B0-----:R-:W-:Y:S01]  /*2de0*/  FADD R6, -R5, R6 ;  /* 0x0000000605067221 */ /* 0x001fe20000000100 */
[----:B------:R-:W-:-:S03]  /*2df0*/  FSEL R10, R10, RZ, P0 ;  /* 0x000000ff0a0a7208 */ /* 0x000fc60000000000 */
[----:B------:R-:W-:Y:S01]  /*2e00*/  FMUL R9, R6, R6 ;  /* 0x0000000606097220 */ /* 0x000fe20000400000 */
[----:B---3--:R-:W-:-:S03]  /*2e10*/  FADD R7, R7, R8 ;  /* 0x0000000807077221 */ /* 0x008fc60000000000 */
[----:B------:R-:W-:Y:S01]  /*2e20*/  FMUL R9, R12, R9 ;  /* 0x000000090c097220 */ /* 0x000fe20000400000 */
[----:B------:R-:W-:Y:S01]  /*2e30*/  FFMA R12, R6, R10, R5 ;  /* 0x0000000a060c7223 */ /* 0x000fe20000000005 */
[C---:B------:R-:W-:Y:S02]  /*2e40*/  LEA R6, R17.reuse, UR4, 0x2 ;  /* 0x0000000411067c11 */ /* 0x040fe4000f8e10ff */
[----:B------:R-:W-:Y:S02]  /*2e50*/  FFMA R16, R10, R9, R7 ;  /* 0x000000090a107223 */ /* 0x000fe40000000007 */
[----:B------:R0:W-:Y:S04]  /*2e60*/  @!P2 STS [R11+UR4], R12 ;  /* 0x0000000c0b00a988 */ /* 0x0001e80008000804 */
[----:B------:R1:W-:Y:S01]  /*2e70*/  @!P2 STS [R11+UR4+0x40], R16 ;  /* 0x000040100b00a988 */ /* 0x0003e20008000804 */
[----:B------:R-:W-:Y:S01]  /*2e80*/  BAR.SYNC.DEFER_BLOCKING 0x0 ;  /* 0x0000000000007b1d */ /* 0x000fe20000010000 */
[C---:B0-----:R-:W-:Y:S01]  /*2e90*/  IMAD.SHL.U32 R12, R17.reuse, 0x8, RZ ;  /* 0x00000008110c7824 */ /* 0x041fe200078e00ff */
[----:B-1----:R-:W-:-:S04]  /*2ea0*/  LOP3.LUT R11, R17, 0x1, RZ, 0xc0, !PT ;  /* 0x00000001110b7812 */ /* 0x002fc800078ec0ff */
[----:B------:R-:W-:Y:S01]  /*2eb0*/  LOP3.LUT R12, R12, 0x1f8, RZ, 0xc0, !PT ;  /* 0x000001f80c0c7812 */ /* 0x000fe200078ec0ff */
[----:B------:R-:W0:Y:S04]  /*2ec0*/  @!P3 LDS R4, [R6+0x80] ;  /* 0x000080000604b984 */ /* 0x000e280000000800 */
[----:B------:R-:W-:Y:S04]  /*2ed0*/  @!P3 LDS R3, [R6] ;  /* 0x000000000603b984 */ /* 0x000fe80000000800 */
[----:B------:R-:W1:Y:S04]  /*2ee0*/  @!P3 LDS R2, [R6+0x40] ;  /* 0x000040000602b984 */ /* 0x000e680000000800 */
[----:B0-----:R-:W0:Y:S04]  /*2ef0*/  SHFL.BFLY PT, R7, R4, 0x1, 0x1f ;  /* 0x0c201f0004077f89 */ /* 0x001e2800000e0000 */
[----:B-1----:R-:W1:Y:S01]  /*2f00*/  SHFL.BFLY PT, R5, R2, 0x1, 0x1f ;  /* 0x0c201f0002057f89 */ /* 0x002e6200000e0000 */
[----:B0-----:R-:W-:-:S04]  /*2f10*/  FADD R9, R4, R7 ;  /* 0x0000000704097221 */ /* 0x001fc80000000000 */
[C---:B------:R-:W-:Y:S01]  /*2f20*/  FMUL R8, R9.reuse, 0.25 ;  /* 0x3e80000009087820 */ /* 0x040fe20000400000 */
[C---:B------:R-:W-:Y:S02]  /*2f30*/  FSETP.GEU.AND P2, PT, |R9|.reuse, 1.175494350822287508e-38, PT ;  /* 0x008000000900780b */ /* 0x040fe40003f4e200 */
[----:B------:R-:W-:Y:S01]  /*2f40*/  FSETP.GT.AND P0, PT, |R9|, 8.50705917302346158658e+37, PT ;  /* 0x7e8000000900780b */ /* 0x000fe20003f04200 */
[----:B-1----:R-:W-:-:S03]  /*2f50*/  FADD R2, R2, R5 ;  /* 0x0000000502027221 */ /* 0x002fc60000000000 */
[----:B------:R-:W-:Y:S02]  /*2f60*/  FSEL R10, R8, R9, P0 ;  /* 0x00000009080a7208 */ /* 0x000fe40000000000 */
[----:B------:R-:W0:Y:S05]  /*2f70*/  SHFL.BFLY PT, R8, R3, 0x1, 0x1f ;  /* 0x0c201f0003087f89 */ /* 0x000e2a00000e0000 */
[----:B------:R-:W-:Y:S02]  /*2f80*/  @!P2 FMUL R10, R10, 16777216 ;  /* 0x4b8000000a0aa820 */ /* 0x000fe40000400000 */
[----:B------:R-:W-:Y:S01]  /*2f90*/  @P0 FMUL R7, R7, 0.25 ;  /* 0x3e80000007070820 */ /* 0x000fe20000400000 */
[----:B------:R-:W-:-:S03]  /*2fa0*/  ISETP.NE.U32.AND P0, PT, R11, 0x1, PT ;  /* 0x000000010b00780c */ /* 0x000fc60003f05070 */
[----:B------:R-:W1:Y:S01]  /*2fb0*/  MUFU.RCP R10, R10 ;  /* 0x0000000a000a7308 */ /* 0x000e620000001000 */
[----:B------:R-:W-:Y:S01]  /*2fc0*/  @!P2 FMUL R7, R7, 16777216 ;  /* 0x4b8000000707a820 */ /* 0x000fe20000400000 */
[----:B------:R-:W-:Y:S02]  /*2fd0*/  FSETP.NEU.AND P2, PT, R9, RZ, PT ;  /* 0x000000ff0900720b */ /* 0x000fe40003f4d000 */
[----:B------:R-:W-:Y:S01]  /*2fe0*/  ISETP.LT.AND P0, PT, R17, 0x10, P0 ;  /* 0x000000101100780c */ /* 0x000fe20000701270 */
[----:B0-----:R-:W-:Y:S01]  /*2ff0*/  FADD R8, -R3, R8 ;  /* 0x0000000803087221 */ /* 0x001fe20000000100 */
[----:B-1----:R-:W-:-:S03]  /*3000*/  FMUL R7, R10, R7 ;  /* 0x000000070a077220 */ /* 0x002fc60000400000 */
[----:B------:R-:W-:-:S08]  /*3010*/  FMUL R11, R8, R8 ;  /* 0x00000008080b7220 */ /* 0x000fd00000400000 */
[----:B------:R-:W-:Y:S01]  /*3020*/  @P0 STS [R6+0x80], R9 ;  /* 0x0000800906000388 */ /* 0x000fe20000000800 */
[----:B------:R-:W-:Y:S01]  /*3030*/  FSEL R7, R7, RZ, P2 ;  /* 0x000000ff07077208 */ /* 0x000fe20001000000 */
[----:B------:R-:W-:-:S04]  /*3040*/  FMUL R4, R4, R11 ;  /* 0x0000000b04047220 */ /* 0x000fc80000400000 */
[----:B------:R-:W-:Y:S01]  /*3050*/  FFMA R11, R8, R7, R3 ;  /* 0x00000007080b7223 */ /* 0x000fe20000000003 */
[----:B------:R-:W-:Y:S01]  /*3060*/  FFMA R13, R7, R4, R2 ;  /* 0x00000004070d7223 */ /* 0x000fe20000000002 */
[----:B------:R-:W-:Y:S01]  /*3070*/  LOP3.LUT R7, R17, 0x1ff, RZ, 0xc0, !PT ;  /* 0x000001ff11077812 */ /* 0x000fe200078ec0ff */
[----:B------:R-:W0:Y:S02]  /*3080*/  LDC.64 R2, c[0x0][0x268] ;  /* 0x00009a00ff027b82 */ /* 0x000e240000000a00 */
[----:B------:R1:W-:Y:S04]  /*3090*/  @P0 STS [R6], R11 ;  /* 0x0000000b06000388 */ /* 0x0003e80000000800 */
[----:B------:R2:W-:Y:S02]  /*30a0*/  @P0 STS [R6+0x40], R13 ;  /* 0x0000400d06000388 */ /* 0x0005e40000000800 */
[----:B------:R-:W3:Y:S08]  /*30b0*/  LDC.64 R4, c[0x0][0x260] ;  /* 0x00009800ff047b82 */ /* 0x000ef00000000a00 */
[----:B------:R-:W-:Y:S01]  /*30c0*/  BAR.SYNC.DEFER_BLOCKING 0x0 ;  /* 0x0000000000007b1d */ /* 0x000fe20000010000 */
[----:B-1----:R-:W-:Y:S01]  /*30d0*/  LEA R11, R7, UR4, 0x2 ;  /* 0x00000004070b7c11 */ /* 0x002fe2000f8e10ff */
[----:B--2---:R-:W-:Y:S01]  /*30e0*/  IMAD R6, R19, 0x208, R12 ;  /* 0x0000020813067824 */ /* 0x004fe200078e020c */
[----:B------:R-:W-:-:S04]  /*30f0*/  LEA R12, R7, UR4, 0x1 ;  /* 0x00000004070c7c11 */ /* 0x000fc8000f8e08ff */
[C---:B------:R-:W-:Y:S02]  /*3100*/  LEA R9, R6.reuse, UR4, 0x2 ;  /* 0x0000000406097c11 */ /* 0x040fe4000f8e10ff */
[----:B------:R-:W-:Y:S01]  /*3110*/  LEA R13, R6, UR4, 0x1 ;  /* 0x00000004060d7c11 */ /* 0x000fe2000f8e08ff */
[----:B0-----:R-:W-:-:S04]  /*3120*/  IMAD.WIDE.U32 R2, R7, 0x2, R2 ;  /* 0x0000000207027825 */ /* 0x001fc800078e0002 */
[----:B------:R-:W-:Y:S01]  /*3130*/  IMAD.MOV.U32 R20, RZ, RZ, R2 ;  /* 0x000000ffff147224 */ /* 0x000fe200078e0002 */
[----:B------:R-:W-:Y:S01]  /*3140*/  MOV R23, R3 ;  /* 0x0000000300177202 */ /* 0x000fe20000000f00 */
[----:B---3--:R-:W-:Y:S01]  /*3150*/  IMAD.WIDE.U32 R4, R7, 0x2, R4 ;  /* 0x0000000207047825 */ /* 0x008fe200078e0004 */
[----:B------:R-:W0:Y:S04]  /*3160*/  LDS R10, [R14+UR4+0x40] ;  /* 0x000040040e0a7984 */ /* 0x000e280008000800 */
[----:B------:R-:W-:Y:S01]  /*3170*/  MOV R21, R5 ;  /* 0x0000000500157202 */ /* 0x000fe20000000f00 */
[----:B------:R1:W2:Y:S02]  /*3180*/  LDS R8, [R14+UR4] ;  /* 0x000000040e087984 */ /* 0x0002a40008000800 */
[----:B-1----:R-:W-:-:S02]  /*3190*/  IMAD.MOV.U32 R14, RZ, RZ, R4 ;  /* 0x000000ffff0e7224 */ /* 0x002fc400078e0004 */
[----:B------:R-:W-:Y:S02]  /*31a0*/  IMAD.MOV.U32 R4, RZ, RZ, -0x200 ;  /* 0xfffffe00ff047424 */ /* 0x000fe400078e00ff */
[----:B0-----:R-:W-:-:S06]  /*31b0*/  FFMA R10, R10, R15, 9.9999999747524270788e-07 ;  /* 0x358637bd0a0a7423 */ /* 0x001fcc000000000f */
[----:B--2---:R-:W0:Y:S02]  /*31c0*/  MUFU.RSQ R10, R10 ;  /* 0x0000000a000a7308 */ /* 0x004e240000001400 */
.L_x_2:
[----:B------:R-:W1:Y:S01]  /*31d0*/  LDC.64 R2, c[0x0][0x270] ;  /* 0x00009c00ff027b82 */ /* 0x000e620000000a00 */
[----:B------:R-:W-:Y:S02]  /*31e0*/  IADD3 R15, R4, 0x200, RZ ;  /* 0x00000200040f7810 */ /* 0x000fe40007ffe0ff */
[----:B0-----:R-:W-:Y:S02]  /*31f0*/  CS2R R16, SRZ ;  /* 0x0000000000107805 */ /* 0x001fe4000001ff00 */
[----:B------:R-:W-:Y:S01]  /*3200*/  CS2R R18, SRZ ;  /* 0x0000000000127805 */ /* 0x000fe2000001ff00 */
[----:B------:R-:W-:-:S04]  /*3210*/  IMAD.IADD R35, R0, 0x1, R15 ;  /* 0x0000000100237824 */ /* 0x000fc800078e020f */
[----:B-1----:R-:W-:-:S05]  /*3220*/  IMAD.WIDE R2, R35, 0x2, R2 ;  /* 0x0000000223027825 */ /* 0x002fca00078e0202 */
[----:B------:R0:W2:Y:S01]  /*3230*/  @!P1 LDG.E.EF.128 R16, desc[UR6][R2.64] ;  /* 0x0000000602109981 */ /* 0x0000a2000c0e1d00 */
[----:B------:R-:W-:Y:S01]  /*3240*/  MOV R4, R20 ;  /* 0x0000001400047202 */ /* 0x000fe20000000f00 */
[----:B------:R-:W-:-:S05]  /*3250*/  IMAD.MOV.U32 R5, RZ, RZ, R23 ;  /* 0x000000ffff057224 */ /* 0x000fca00078e0017 */
[----:B------:R-:W3:Y:S01]  /*3260*/  LDG.E.EL.U16 R22, desc[UR6][R4.64+0x1800] ;  /* 0x0018000604167981 */ /* 0x000ee2000c2e1500 */
[----:B0-----:R-:W-:Y:S01]  /*3270*/  MOV R2, R14 ;  /* 0x0000000e00027202 */ /* 0x001fe20000000f00 */
[----:B------:R-:W-:Y:S02]  /*3280*/  IMAD.MOV.U32 R3, RZ, RZ, R21 ;  /* 0x000000ffff037224 */ /* 0x000fe400078e0015 */
[----:B------:R-:W4:Y:S04]  /*3290*/  LDG.E.EL.U16 R26, desc[UR6][R4.64] ;  /* 0x00000006041a7981 */ /* 0x000f28000c2e1500 */
[----:B------:R-:W5:Y:S04]  /*32a0*/  LDG.E.EL.U16 R20, desc[UR6][R2.64+0x1800] ;  /* 0x0018000602147981 */ /* 0x000f68000c2e1500 */
[----:B------:R-:W3:Y:S01]  /*32b0*/  LDG.E.EL.U16 R24, desc[UR6][R2.64] ;  /* 0x0000000602187981 */ /* 0x000ee2000c2e1500 */
[----:B------:R-:W-:Y:S01]  /*32c0*/  BAR.SYNC.DEFER_BLOCKING 0x0 ;  /* 0x0000000000007b1d */ /* 0x000fe20000010000 */
[----:B------:R-:W-:-:S02]  /*32d0*/  ISETP.GE.U32.AND P3, PT, R15, 0xa00, PT ;  /* 0x00000a000f00780c */ /* 0x000fc40003f66070 */
[----:B--2---:R-:W-:Y:S02]  /*32e0*/  SEL R16, R16, RZ, !P1 ;  /* 0x000000ff10107207 */ /* 0x004fe40004800000 */
[----:B------:R-:W-:Y:S02]  /*32f0*/  SEL R18, R18, RZ, !P1 ;  /* 0x000000ff12127207 */ /* 0x000fe40004800000 */
[----:B------:R-:W-:Y:S02]  /*3300*/  SEL R17, R17, RZ, !P1 ;  /* 0x000000ff11117207 */ /* 0x000fe40004800000 */
[----:B------:R-:W-:Y:S02]  /*3310*/  SEL R19, R19, RZ, !P1 ;  /* 0x000000ff13137207 */ /* 0x000fe40004800000 */
[C---:B------:R-:W-:Y:S02]  /*3320*/  PRMT R6, R16.reuse, 0x7632, R6 ;  /* 0x0000763210067816 */ /* 0x040fe40000000006 */
[----:B------:R-:W-:-:S02]  /*3330*/  SHF.L.U32 R21, R16, 0x10, RZ ;  /* 0x0000001010157819 */ /* 0x000fc400000006ff */
[----:B------:R-:W-:Y:S01]  /*3340*/  PRMT R14, R18, 0x7632, R14 ;  /* 0x00007632120e7816 */ /* 0x000fe2000000000e */
[C---:B------:R-:W-:Y:S01]  /*3350*/  IMAD.U32 R23, R17.reuse, 0x10000, RZ ;  /* 0x0001000011177824 */ /* 0x040fe200078e00ff */
[----:B------:R-:W-:Y:S02]  /*3360*/  PRMT R7, R17, 0x7632, R7 ;  /* 0x0000763211077816 */ /* 0x000fe40000000007 */
[C---:B------:R-:W-:Y:S01]  /*3370*/  PRMT R16, R19.reuse, 0x7632, R16 ;  /* 0x0000763213107816 */ /* 0x040fe20000000010 */
[----:B------:R-:W-:Y:S01]  /*3380*/  IMAD.U32 R27, R19, 0x10000, RZ ;  /* 0x00010000131b7824 */ /* 0x000fe200078e00ff */
[----:B------:R-:W-:Y:S01]  /*3390*/  SHF.L.U32 R17, R6, 0x10, RZ ;  /* 0x0000001006117819 */ /* 0x000fe200000006ff */
[----:B------:R-:W-:Y:S01]  /*33a0*/  FADD R29, -R8, R21 ;  /* 0x00000015081d7221 */ /* 0x000fe20000000100 */
[----:B------:R-:W-:Y:S01]  /*33b0*/  SHF.L.U32 R19, R14, 0x10, RZ ;  /* 0x000000100e137819 */ /* 0x000fe200000006ff */
[----:B------:R-:W-:Y:S01]  /*33c0*/  IMAD.U32 R7, R7, 0x10000, RZ ;  /* 0x0001000007077824 */ /* 0x000fe200078e00ff */
[----:B------:R-:W-:Y:S01]  /*33d0*/  SHF.L.U32 R25, R18, 0x10, RZ ;  /* 0x0000001012197819 */ /* 0x000fe200000006ff */
[----:B------:R-:W-:-:S02]  /*33e0*/  IMAD.U32 R21, R16, 0x10000, RZ ;  /* 0x0001000010157824 */ /* 0x000fc400078e00ff */
[C---:B------:R-:W-:Y:S01]  /*33f0*/  FADD R17, -R8.reuse, R17 ;  /* 0x0000001108117221 */ /* 0x040fe20000000100 */
[C---:B------:R-:W-:Y:S01]  /*3400*/  FADD R19, -R8.reuse, R19 ;  /* 0x0000001308137221 */ /* 0x040fe20000000100 */
[C---:B------:R-:W-:Y:S01]  /*3410*/  FADD R23, -R8.reuse, R23 ;  /* 0x0000001708177221 */ /* 0x040fe20000000100 */
[C---:B------:R-:W-:Y:S01]  /*3420*/  FADD R25, -R8.reuse, R25 ;  /* 0x0000001908197221 */ /* 0x040fe20000000100 */
[C---:B------:R-:W-:Y:S01]  /*3430*/  FADD R27, -R8.reuse, R27 ;  /* 0x0000001b081b7221 */ /* 0x040fe20000000100 */
[C---:B------:R-:W-:Y:S01]  /*3440*/  FADD R7, -R8.reuse, R7 ;  /* 0x0000000708077221 */ /* 0x040fe20000000100 */
[----:B------:R-:W-:Y:S01]  /*3450*/  FADD R21, -R8, R21 ;  /* 0x0000001508157221 */ /* 0x000fe20000000100 */
[C---:B------:R-:W-:Y:S01]  /*3460*/  FMUL R28, R10.reuse, R29 ;  /* 0x0000001d0a1c7220 */ /* 0x040fe20000400000 */
[C---:B------:R-:W-:Y:S01]  /*3470*/  FMUL R29, R10.reuse, R17 ;  /* 0x000000110a1d7220 */ /* 0x040fe20000400000 */
[C---:B------:R-:W-:Y:S01]  /*3480*/  FMUL R17, R10.reuse, R19 ;  /* 0x000000130a117220 */ /* 0x040fe20000400000 */
[C---:B------:R-:W-:Y:S01]  /*3490*/  FMUL R30, R10.reuse, R23 ;  /* 0x000000170a1e7220 */ /* 0x040fe20000400000 */
[C---:B------:R-:W-:Y:S01]  /*34a0*/  FMUL R16, R10.reuse, R25 ;  /* 0x000000190a107220 */ /* 0x040fe20000400000 */
[C---:B------:R-:W-:Y:S01]  /*34b0*/  FMUL R18, R10.reuse, R27 ;  /* 0x0000001b0a127220 */ /* 0x040fe20000400000 */
[C---:B------:R-:W-:Y:S01]  /*34c0*/  FMUL R31, R10.reuse, R7 ;  /* 0x000000070a1f7220 */ /* 0x040fe20000400000 */
[----:B------:R-:W-:-:S04]  /*34d0*/  FMUL R19, R10, R21 ;  /* 0x000000150a137220 */ /* 0x000fc80000400000 */
[----:B------:R-:W-:Y:S04]  /*34e0*/  STS.128 [R9], R28 ;  /* 0x0000001c09007388 */ /* 0x000fe80000000c00 */
[----:B------:R4:W-:Y:S01]  /*34f0*/  STS.128 [R9+0x10], R16 ;  /* 0x0000101009007388 */ /* 0x0009e20000000c00 */
[----:B------:R-:W-:Y:S06]  /*3500*/  BAR.SYNC.DEFER_BLOCKING 0x0 ;  /* 0x0000000000007b1d */ /* 0x000fec0000010000 */
[----:B------:R-:W0:Y:S04]  /*3510*/  LDS R6, [R11] ;  /* 0x000000000b067984 */ /* 0x000e280000000800 */
[----:B------:R-:W1:Y:S04]  /*3520*/  LDS R14, [R11+0x820] ;  /* 0x000820000b0e7984 */ /* 0x000e680000000800 */
[----:B------:R-:W2:Y:S04]  /*3530*/  LDS R21, [R11+0x1040] ;  /* 0x001040000b157984 */ /* 0x000ea80000000800 */
[----:B------:R-:W2:Y:S04]  /*3540*/  LDS R23, [R11+0x1860] ;  /* 0x001860000b177984 */ /* 0x000ea80000000800 */
[----:B------:R-:W2:Y:S04]  /*3550*/  LDS R25, [R11+0x2080] ;  /* 0x002080000b197984 */ /* 0x000ea80000000800 */
[----:B------:R-:W2:Y:S04]  /*3560*/  LDS R27, [R11+0x28a0] ;  /* 0x0028a0000b1b7984 */ /* 0x000ea80000000800 */
[----:B------:R-:W2:Y:S04]  /*3570*/  LDS R32, [R11+0x30c0] ;  /* 0x0030c0000b207984 */ /* 0x000ea80000000800 */
[----:B------:R-:W2:Y:S01]  /*3580*/  LDS R33, [R11+0x38e0] ;  /* 0x0038e0000b217984 */ /* 0x000ea20000000800 */
[----:B-----5:R-:W-:Y:S01]  /*3590*/  SHF.L.U32 R20, R20, 0x10, RZ ;  /* 0x0000001014147819 */ /* 0x020fe200000006ff */
[----:B---3--:R-:W-:Y:S01]  /*35a0*/  IMAD.U32 R7, R22, 0x10000, RZ ;  /* 0x0001000016077824 */ /* 0x008fe200078e00ff */
[----:B------:R-:W-:Y:S01]  /*35b0*/  SHF.L.U32 R24, R24, 0x10, RZ ;  /* 0x0000001018187819 */ /* 0x000fe200000006ff */
[----:B----4-:R-:W-:-:S02]  /*35c0*/  IMAD.U32 R17, R26, 0x10000, RZ ;  /* 0x000100001a117824 */ /* 0x010fc400078e00ff */
[----:B------:R-:W-:Y:S02]  /*35d0*/  FADD R7, R20, R7 ;  /* 0x0000000714077221 */ /* 0x000fe40000000000 */
[----:B------:R-:W-:Y:S02]  /*35e0*/  FADD R17, R24, R17 ;  /* 0x0000001118117221 */ /* 0x000fe40000000000 */
[----:B------:R-:W-:-:S04]  /*35f0*/  FADD R16, R7, 1 ;  /* 0x3f80000007107421 */ /* 0x000fc80000000000 */
[-CC-:B0-----:R-:W-:Y:S01]  /*3600*/  FFMA R6, R6, R16.reuse, R17.reuse ;  /* 0x0000001006067223 */ /* 0x181fe20000000011 */
[-CC-:B-1----:R-:W-:Y:S01]  /*3610*/  FFMA R7, R14, R16.reuse, R17.reuse ;  /* 0x000000100e077223 */ /* 0x182fe20000000011 */
[----:B--2---:R-:W-:-:S04]  /*3620*/  FFMA R21, R21, R16, R17 ;  /* 0x0000001015157223 */ /* 0x004fc80000000011 */
[----:B------:R-:W-:Y:S01]  /*3630*/  F2FP.BF16.F32.PACK_AB R7, R7, R6 ;  /* 0x000000060707723e */ /* 0x000fe200000010ff */
[----:B------:R-:W-:Y:S01]  /*3640*/  BAR.SYNC.DEFER_BLOCKING 0x0 ;  /* 0x0000000000007b1d */ /* 0x000fe20000010000 */
[-CC-:B------:R-:W-:Y:S01]  /*3650*/  FFMA R14, R23, R16.reuse, R17.reuse ;  /* 0x00000010170e7223 */ /* 0x180fe20000000011 */
[-CC-:B------:R-:W-:Y:S01]  /*3660*/  FFMA R25, R25, R16.reuse, R17.reuse ;  /* 0x0000001019197223 */ /* 0x180fe20000000011 */
[-CC-:B------:R-:W-:Y:S01]  /*3670*/  FFMA R6, R27, R16.reuse, R17.reuse ;  /* 0x000000101b067223 */ /* 0x180fe20000000011 */
[-CC-:B------:R-:W-:Y:S01]  /*3680*/  FFMA R32, R32, R16.reuse, R17.reuse ;  /* 0x0000001020207223 */ /* 0x180fe20000000011 */
[----:B------:R-:W-:Y:S01]  /*3690*/  FFMA R33, R33, R16, R17 ;  /* 0x0000001021217223 */ /* 0x000fe20000000011 */
[----:B------:R-:W-:Y:S02]  /*36a0*/  F2FP.BF16.F32.PACK_AB R14, R14, R21 ;  /* 0x000000150e0e723e */ /* 0x000fe400000010ff */
[----:B------:R-:W-:Y:S02]  /*36b0*/  F2FP.BF16.F32.PACK_AB R6, R6, R25 ;  /* 0x000000190606723e */ /* 0x000fe400000010ff */
[----:B------:R-:W-:-:S02]  /*36c0*/  F2FP.BF16.F32.PACK_AB R32, R33, R32 ;  /* 0x000000202120723e */ /* 0x000fc400000010ff */
[----:B------:R-:W-:Y:S02]  /*36d0*/  PRMT R18, R7, 0x7632, R18 ;  /* 0x0000763207127816 */ /* 0x000fe40000000012 */
[----:B------:R-:W-:Y:S02]  /*36e0*/  PRMT R20, R14, 0x7632, R20 ;  /* 0x000076320e147816 */ /* 0x000fe40000000014 */
[C---:B------:R-:W-:Y:S02]  /*36f0*/  PRMT R21, R6.reuse, 0x7610, R21 ;  /* 0x0000761006157816 */ /* 0x040fe40000000015 */
[----:B------:R-:W-:Y:S02]  /*3700*/  PRMT R22, R6, 0x7632, R22 ;  /* 0x0000763206167816 */ /* 0x000fe40000000016 */
[----:B------:R-:W-:Y:S01]  /*3710*/  PRMT R24, R32, 0x7632, R24 ;  /* 0x0000763220187816 */ /* 0x000fe20000000018 */
[----:B------:R0:W-:Y:S04]  /*3720*/  STS.U16 [R12], R7 ;  /* 0x000000070c007388 */ /* 0x0001e80000000400 */
[----:B------:R-:W-:Y:S04]  /*3730*/  STS.U16 [R12+0x410], R18 ;  /* 0x000410120c007388 */ /* 0x000fe80000000400 */
[----:B------:R1:W-:Y:S01]  /*3740*/  STS.U16 [R12+0x820], R14 ;  /* 0x0008200e0c007388 */ /* 0x0003e20000000400 */
[----:B0-----:R-:W0:Y:S03]  /*3750*/  LDC.64 R6, c[0x0][0x278] ;  /* 0x00009e00ff067b82 */ /* 0x001e260000000a00 */
[----:B------:R2:W-:Y:S04]  /*3760*/  STS.U16 [R12+0xc30], R20 ;  /* 0x000c30140c007388 */ /* 0x0005e80000000400 */
[----:B------:R3:W-:Y:S04]  /*3770*/  STS.U16 [R12+0x1040], R21 ;  /* 0x001040150c007388 */ /* 0x0007e80000000400 */
[----:B------:R-:W-:Y:S04]  /*3780*/  STS.U16 [R12+0x1450], R22 ;  /* 0x001450160c007388 */ /* 0x000fe80000000400 */
[----:B------:R-:W-:Y:S04]  /*3790*/  STS.U16 [R12+0x1860], R32 ;  /* 0x001860200c007388 */ /* 0x000fe80000000400 */
[----:B------:R-:W-:Y:S01]  /*37a0*/  STS.U16 [R12+0x1c70], R24 ;  /* 0x001c70180c007388 */ /* 0x000fe20000000400 */
[----:B------:R-:W-:Y:S06]  /*37b0*/  BAR.SYNC.DEFER_BLOCKING 0x0 ;  /* 0x0000000000007b1d */ /* 0x000fec0000010000 */
[----:B------:R-:W4:Y:S01]  /*37c0*/  LDS.128 R16, [R13] ;  /* 0x000000000d107984 */ /* 0x000f220000000c00 */
[----:B0-----:R-:W-:Y:S01]  /*37d0*/  IMAD.WIDE R6, R35, 0x2, R6 ;  /* 0x0000000223067825 */ /* 0x001fe200078e0206 */
[----:B-1----:R-:W-:-:S02]  /*37e0*/  IADD3 R14, P2, R2, 0x400, RZ ;  /* 0x00000400020e7810 */ /* 0x002fc40007f5e0ff */
[----:B--2---:R-:W-:Y:S02]  /*37f0*/  IADD3 R20, P0, R4, 0x400, RZ ;  /* 0x0000040004147810 */ /* 0x004fe40007f1e0ff */
[----:B------:R-:W-:Y:S01]  /*3800*/  MOV R4, R15 ;  /* 0x0000000f00047202 */ /* 0x000fe20000000f00 */
[----:B---3--:R-:W-:Y:S01]  /*3810*/  IMAD.X R21, RZ, RZ, R3, P2 ;  /* 0x000000ffff157224 */ /* 0x008fe200010e0603 */
[----:B------:R-:W-:Y:S01]  /*3820*/  IADD3.X R23, RZ, R5, RZ, P0, !PT ;  /* 0x00000005ff177210 */ /* 0x000fe200007fe4ff */
[----:B----4-:R0:W-:Y:S01]  /*3830*/  @!P1 STG.E.128 desc[UR6][R6.64], R16 ;  /* 0x0000001006009986 */ /* 0x0101e2000c101d06 */
[----:B------:R-:W-:Y:S07]  /*3840*/  @!P3 BRA `(.L_x_2) ;  /* 0xfffffff80060b947 */ /* 0x000fee000383ffff */
[----:B------:R-:W-:Y:S05]  /*3850*/  EXIT ;  /* 0x000000000000794d */ /* 0x000fea0003800000 */
.L_x_3:
[----:B------:R-:W-:-:S00]  /*3860*/  BRA `(.L_x_3) ;  /* 0xfffffffc00fc7947 */ /* 0x000fc0000383ffff */
[----:B------:R-:W-:-:S00]  /*3870*/  NOP ;  /* 0x0000000000007918 */ /* 0x000fc00000000000 */
        /* <DEDUP_REMOVED lines=8> */
.L_x_4:


//--------------------- .nv.global.init           --------------------------
	.section	.nv.global.init,"aw",@progbits
.nv.global.init:
	.type		_$_str,@object
	.size		_$_str,(.L_0 - _$_str)
_$_str:
        /*0000*/ 	.byte	0x5f, 0x5f, 0x43, 0x55, 0x44, 0x41, 0x5f, 0x46, 0x54, 0x5a, 0x00
.L_0:


//--------------------- .nv.shared.triton_        --------------------------
	.section	.nv.shared.triton_,"aw",@nobits
	.sectionflags	@""
	.align	16
	.zero		1024


//--------------------- .nv.constant0.triton_     --------------------------
	.section	.nv.constant0.triton_,"a",@progbits
	.sectionflags	@""
	.align	4
.nv.constant0.triton_:
	.zero		656
